//
// Generated by NVIDIA NVVM Compiler
//
// Compiler Build ID: CL-36424714
// Cuda compilation tools, release 13.0, V13.0.88
// Based on NVVM 20.0.0
//

.version 9.0
.target sm_100
.address_size 64

	// .globl	_Z15assignCentroids6Points9Centroidsii

.visible .entry _Z15assignCentroids6Points9Centroidsii(
	.param .align 8 .b8 _Z15assignCentroids6Points9Centroidsii_param_0[24],
	.param .align 8 .b8 _Z15assignCentroids6Points9Centroidsii_param_1[40],
	.param .u32 _Z15assignCentroids6Points9Centroidsii_param_2,
	.param .u32 _Z15assignCentroids6Points9Centroidsii_param_3
)
{
	.reg .pred 	%p<26>;
	.reg .b32 	%r<73>;
	.reg .b32 	%f<121>;
	.reg .b64 	%rd<45>;

	ld.param.u64 	%rd16, [_Z15assignCentroids6Points9Centroidsii_param_0+16];
	ld.param.u64 	%rd5, [_Z15assignCentroids6Points9Centroidsii_param_1+16];
	ld.param.u64 	%rd6, [_Z15assignCentroids6Points9Centroidsii_param_1+24];
	ld.param.u64 	%rd7, [_Z15assignCentroids6Points9Centroidsii_param_1+32];
	ld.param.u64 	%rd17, [_Z15assignCentroids6Points9Centroidsii_param_1+8];
	ld.param.u64 	%rd18, [_Z15assignCentroids6Points9Centroidsii_param_1];
	ld.param.u64 	%rd15, [_Z15assignCentroids6Points9Centroidsii_param_0+8];
	ld.param.u64 	%rd14, [_Z15assignCentroids6Points9Centroidsii_param_0];
	ld.param.u32 	%r25, [_Z15assignCentroids6Points9Centroidsii_param_2];
	ld.param.u32 	%r24, [_Z15assignCentroids6Points9Centroidsii_param_3];
	cvta.to.global.u64 	%rd1, %rd14;
	cvta.to.global.u64 	%rd2, %rd15;
	cvta.to.global.u64 	%rd3, %rd18;
	cvta.to.global.u64 	%rd4, %rd17;
	mov.u32 	%r26, %ctaid.x;
	mov.u32 	%r27, %ntid.x;
	mov.u32 	%r28, %tid.x;
	mad.lo.s32 	%r1, %r26, %r27, %r28;
	setp.ge.s32 	%p1, %r1, %r25;
	@%p1 bra 	$L__BB0_14;
	setp.lt.s32 	%p2, %r24, 1;
	mov.b32 	%r72, -1;
	@%p2 bra 	$L__BB0_13;
	mul.wide.s32 	%rd19, %r1, 4;
	add.s64 	%rd20, %rd1, %rd19;
	ld.global.f32 	%f1, [%rd20];
	add.s64 	%rd21, %rd2, %rd19;
	ld.global.f32 	%f2, [%rd21];
	and.b32  	%r2, %r24, 7;
	setp.lt.u32 	%p3, %r24, 8;
	mov.f32 	%f118, 0f7F7FFFFF;
	mov.b32 	%r72, -1;
	mov.b32 	%r67, 0;
	@%p3 bra 	$L__BB0_5;
	and.b32  	%r67, %r24, 2147483640;
	add.s64 	%rd44, %rd3, 16;
	add.s64 	%rd43, %rd4, 16;
	mov.f32 	%f118, 0f7F7FFFFF;
	mov.b32 	%r72, -1;
	mov.b32 	%r61, 0;
$L__BB0_4:
	.pragma "nounroll";
	ld.global.f32 	%f12, [%rd44+-16];
	sub.f32 	%f13, %f1, %f12;
	ld.global.f32 	%f14, [%rd43+-16];
	sub.f32 	%f15, %f2, %f14;
	mul.f32 	%f16, %f15, %f15;
	fma.rn.f32 	%f17, %f13, %f13, %f16;
	setp.lt.f32 	%p4, %f17, %f118;
	selp.f32 	%f18, %f17, %f118, %p4;
	selp.b32 	%r35, %r61, %r72, %p4;
	ld.global.f32 	%f19, [%rd44+-12];
	sub.f32 	%f20, %f1, %f19;
	ld.global.f32 	%f21, [%rd43+-12];
	sub.f32 	%f22, %f2, %f21;
	mul.f32 	%f23, %f22, %f22;
	fma.rn.f32 	%f24, %f20, %f20, %f23;
	setp.lt.f32 	%p5, %f24, %f18;
	selp.f32 	%f25, %f24, %f18, %p5;
	add.s32 	%r36, %r61, 1;
	selp.b32 	%r37, %r36, %r35, %p5;
	ld.global.f32 	%f26, [%rd44+-8];
	sub.f32 	%f27, %f1, %f26;
	ld.global.f32 	%f28, [%rd43+-8];
	sub.f32 	%f29, %f2, %f28;
	mul.f32 	%f30, %f29, %f29;
	fma.rn.f32 	%f31, %f27, %f27, %f30;
	setp.lt.f32 	%p6, %f31, %f25;
	selp.f32 	%f32, %f31, %f25, %p6;
	add.s32 	%r38, %r61, 2;
	selp.b32 	%r39, %r38, %r37, %p6;
	ld.global.f32 	%f33, [%rd44+-4];
	sub.f32 	%f34, %f1, %f33;
	ld.global.f32 	%f35, [%rd43+-4];
	sub.f32 	%f36, %f2, %f35;
	mul.f32 	%f37, %f36, %f36;
	fma.rn.f32 	%f38, %f34, %f34, %f37;
	setp.lt.f32 	%p7, %f38, %f32;
	selp.f32 	%f39, %f38, %f32, %p7;
	add.s32 	%r40, %r61, 3;
	selp.b32 	%r41, %r40, %r39, %p7;
	ld.global.f32 	%f40, [%rd44];
	sub.f32 	%f41, %f1, %f40;
	ld.global.f32 	%f42, [%rd43];
	sub.f32 	%f43, %f2, %f42;
	mul.f32 	%f44, %f43, %f43;
	fma.rn.f32 	%f45, %f41, %f41, %f44;
	setp.lt.f32 	%p8, %f45, %f39;
	selp.f32 	%f46, %f45, %f39, %p8;
	add.s32 	%r42, %r61, 4;
	selp.b32 	%r43, %r42, %r41, %p8;
	ld.global.f32 	%f47, [%rd44+4];
	sub.f32 	%f48, %f1, %f47;
	ld.global.f32 	%f49, [%rd43+4];
	sub.f32 	%f50, %f2, %f49;
	mul.f32 	%f51, %f50, %f50;
	fma.rn.f32 	%f52, %f48, %f48, %f51;
	setp.lt.f32 	%p9, %f52, %f46;
	selp.f32 	%f53, %f52, %f46, %p9;
	add.s32 	%r44, %r61, 5;
	selp.b32 	%r45, %r44, %r43, %p9;
	ld.global.f32 	%f54, [%rd44+8];
	sub.f32 	%f55, %f1, %f54;
	ld.global.f32 	%f56, [%rd43+8];
	sub.f32 	%f57, %f2, %f56;
	mul.f32 	%f58, %f57, %f57;
	fma.rn.f32 	%f59, %f55, %f55, %f58;
	setp.lt.f32 	%p10, %f59, %f53;
	selp.f32 	%f60, %f59, %f53, %p10;
	add.s32 	%r46, %r61, 6;
	selp.b32 	%r47, %r46, %r45, %p10;
	ld.global.f32 	%f61, [%rd44+12];
	sub.f32 	%f62, %f1, %f61;
	ld.global.f32 	%f63, [%rd43+12];
	sub.f32 	%f64, %f2, %f63;
	mul.f32 	%f65, %f64, %f64;
	fma.rn.f32 	%f66, %f62, %f62, %f65;
	setp.lt.f32 	%p11, %f66, %f60;
	selp.f32 	%f118, %f66, %f60, %p11;
	add.s32 	%r48, %r61, 7;
	selp.b32 	%r72, %r48, %r47, %p11;
	add.s64 	%rd44, %rd44, 32;
	add.s64 	%rd43, %rd43, 32;
	add.s32 	%r61, %r61, 8;
	setp.ne.s32 	%p12, %r61, %r67;
	@%p12 bra 	$L__BB0_4;
$L__BB0_5:
	setp.eq.s32 	%p13, %r2, 0;
	@%p13 bra 	$L__BB0_13;
	and.b32  	%r11, %r24, 3;
	setp.lt.u32 	%p14, %r2, 4;
	@%p14 bra 	$L__BB0_8;
	mul.wide.u32 	%rd22, %r67, 4;
	add.s64 	%rd23, %rd3, %rd22;
	ld.global.f32 	%f67, [%rd23];
	sub.f32 	%f68, %f1, %f67;
	add.s64 	%rd24, %rd4, %rd22;
	ld.global.f32 	%f69, [%rd24];
	sub.f32 	%f70, %f2, %f69;
	mul.f32 	%f71, %f70, %f70;
	fma.rn.f32 	%f72, %f68, %f68, %f71;
	setp.lt.f32 	%p15, %f72, %f118;
	selp.f32 	%f73, %f72, %f118, %p15;
	selp.b32 	%r50, %r67, %r72, %p15;
	add.s32 	%r51, %r67, 1;
	ld.global.f32 	%f74, [%rd23+4];
	sub.f32 	%f75, %f1, %f74;
	ld.global.f32 	%f76, [%rd24+4];
	sub.f32 	%f77, %f2, %f76;
	mul.f32 	%f78, %f77, %f77;
	fma.rn.f32 	%f79, %f75, %f75, %f78;
	setp.lt.f32 	%p16, %f79, %f73;
	selp.f32 	%f80, %f79, %f73, %p16;
	selp.b32 	%r52, %r51, %r50, %p16;
	add.s32 	%r53, %r67, 2;
	ld.global.f32 	%f81, [%rd23+8];
	sub.f32 	%f82, %f1, %f81;
	ld.global.f32 	%f83, [%rd24+8];
	sub.f32 	%f84, %f2, %f83;
	mul.f32 	%f85, %f84, %f84;
	fma.rn.f32 	%f86, %f82, %f82, %f85;
	setp.lt.f32 	%p17, %f86, %f80;
	selp.f32 	%f87, %f86, %f80, %p17;
	selp.b32 	%r54, %r53, %r52, %p17;
	add.s32 	%r55, %r67, 3;
	ld.global.f32 	%f88, [%rd23+12];
	sub.f32 	%f89, %f1, %f88;
	ld.global.f32 	%f90, [%rd24+12];
	sub.f32 	%f91, %f2, %f90;
	mul.f32 	%f92, %f91, %f91;
	fma.rn.f32 	%f93, %f89, %f89, %f92;
	setp.lt.f32 	%p18, %f93, %f87;
	selp.f32 	%f118, %f93, %f87, %p18;
	selp.b32 	%r72, %r55, %r54, %p18;
	add.s32 	%r67, %r67, 4;
$L__BB0_8:
	setp.eq.s32 	%p19, %r11, 0;
	@%p19 bra 	$L__BB0_13;
	setp.eq.s32 	%p20, %r11, 1;
	@%p20 bra 	$L__BB0_11;
	mul.wide.u32 	%rd25, %r67, 4;
	add.s64 	%rd26, %rd3, %rd25;
	ld.global.f32 	%f94, [%rd26];
	sub.f32 	%f95, %f1, %f94;
	add.s64 	%rd27, %rd4, %rd25;
	ld.global.f32 	%f96, [%rd27];
	sub.f32 	%f97, %f2, %f96;
	mul.f32 	%f98, %f97, %f97;
	fma.rn.f32 	%f99, %f95, %f95, %f98;
	setp.lt.f32 	%p21, %f99, %f118;
	selp.f32 	%f100, %f99, %f118, %p21;
	selp.b32 	%r57, %r67, %r72, %p21;
	add.s32 	%r58, %r67, 1;
	ld.global.f32 	%f101, [%rd26+4];
	sub.f32 	%f102, %f1, %f101;
	ld.global.f32 	%f103, [%rd27+4];
	sub.f32 	%f104, %f2, %f103;
	mul.f32 	%f105, %f104, %f104;
	fma.rn.f32 	%f106, %f102, %f102, %f105;
	setp.lt.f32 	%p22, %f106, %f100;
	selp.f32 	%f118, %f106, %f100, %p22;
	selp.b32 	%r72, %r58, %r57, %p22;
	add.s32 	%r67, %r67, 2;
$L__BB0_11:
	and.b32  	%r59, %r24, 1;
	setp.eq.b32 	%p23, %r59, 1;
	not.pred 	%p24, %p23;
	@%p24 bra 	$L__BB0_13;
	mul.wide.u32 	%rd28, %r67, 4;
	add.s64 	%rd29, %rd3, %rd28;
	ld.global.f32 	%f107, [%rd29];
	sub.f32 	%f108, %f1, %f107;
	add.s64 	%rd30, %rd4, %rd28;
	ld.global.f32 	%f109, [%rd30];
	sub.f32 	%f110, %f2, %f109;
	mul.f32 	%f111, %f110, %f110;
	fma.rn.f32 	%f112, %f108, %f108, %f111;
	setp.lt.f32 	%p25, %f112, %f118;
	selp.b32 	%r72, %r67, %r72, %p25;
$L__BB0_13:
	cvta.to.global.u64 	%rd31, %rd16;
	mul.wide.s32 	%rd32, %r1, 4;
	add.s64 	%rd33, %rd31, %rd32;
	st.global.u32 	[%rd33], %r72;
	cvta.to.global.u64 	%rd34, %rd6;
	mul.wide.s32 	%rd35, %r72, 4;
	add.s64 	%rd36, %rd34, %rd35;
	add.s64 	%rd37, %rd1, %rd32;
	ld.global.f32 	%f113, [%rd37];
	atom.global.add.f32 	%f114, [%rd36], %f113;
	cvta.to.global.u64 	%rd38, %rd7;
	add.s64 	%rd39, %rd38, %rd35;
	add.s64 	%rd40, %rd2, %rd32;
	ld.global.f32 	%f115, [%rd40];
	atom.global.add.f32 	%f116, [%rd39], %f115;
	cvta.to.global.u64 	%rd41, %rd5;
	add.s64 	%rd42, %rd41, %rd35;
	atom.global.add.u32 	%r60, [%rd42], 1;
$L__BB0_14:
	ret;

}
	// .globl	_Z15updateCentroids9Centroidsi
.visible .entry _Z15updateCentroids9Centroidsi(
	.param .align 8 .b8 _Z15updateCentroids9Centroidsi_param_0[40],
	.param .u32 _Z15updateCentroids9Centroidsi_param_1
)
{
	.reg .pred 	%p<3>;
	.reg .b32 	%r<8>;
	.reg .b32 	%f<6>;
	.reg .b64 	%rd<20>;

	ld.param.u64 	%rd10, [_Z15updateCentroids9Centroidsi_param_0+32];
	ld.param.u64 	%rd9, [_Z15updateCentroids9Centroidsi_param_0+24];
	ld.param.u64 	%rd8, [_Z15updateCentroids9Centroidsi_param_0+16];
	ld.param.u64 	%rd7, [_Z15updateCentroids9Centroidsi_param_0+8];
	ld.param.u64 	%rd6, [_Z15updateCentroids9Centroidsi_param_0];
	ld.param.u32 	%r3, [_Z15updateCentroids9Centroidsi_param_1];
	mov.u32 	%r4, %ctaid.x;
	mov.u32 	%r5, %ntid.x;
	mov.u32 	%r6, %tid.x;
	mad.lo.s32 	%r1, %r4, %r5, %r6;
	setp.ge.s32 	%p1, %r1, %r3;
	@%p1 bra 	$L__BB1_4;
	cvta.to.global.u64 	%rd11, %rd10;
	cvta.to.global.u64 	%rd12, %rd9;
	cvta.to.global.u64 	%rd13, %rd8;
	mul.wide.s32 	%rd14, %r1, 4;
	add.s64 	%rd3, %rd13, %rd14;
	ld.global.u32 	%r2, [%rd3];
	setp.lt.s32 	%p2, %r2, 1;
	add.s64 	%rd4, %rd12, %rd14;
	add.s64 	%rd5, %rd11, %rd14;
	@%p2 bra 	$L__BB1_3;
	ld.global.f32 	%f1, [%rd4];
	cvt.rn.f32.u32 	%f2, %r2;
	div.rn.f32 	%f3, %f1, %f2;
	ld.global.f32 	%f4, [%rd5];
	div.rn.f32 	%f5, %f4, %f2;
	cvta.to.global.u64 	%rd15, %rd6;
	add.s64 	%rd17, %rd15, %rd14;
	st.global.f32 	[%rd17], %f3;
	cvta.to.global.u64 	%rd18, %rd7;
	add.s64 	%rd19, %rd18, %rd14;
	st.global.f32 	[%rd19], %f5;
$L__BB1_3:
	mov.b32 	%r7, 0;
	st.global.u32 	[%rd4], %r7;
	st.global.u32 	[%rd5], %r7;
	st.global.u32 	[%rd3], %r7;
$L__BB1_4:
	ret;

}


// ===== COMPILED SASS (sm_100) =====

	.target	sm_100

	.elftype	@"ET_EXEC"


//--------------------- .note.nv.tkinfo           --------------------------
	.section	.note.nv.tkinfo,"",@"SHT_NOTE"
	.sectionflags	@"SHF_NOTE_NV_TKINFO"
	.tkinfo
        /*0018*/ 	.word	0x00000002
        /*0030*/ 	.string	""
        /*0030*/ 	.string	"ptxas"
        /*0030*/ 	.string	"Cuda compilation tools, release 13.0, V13.0.88"
        /*0030*/ 	.string	"Build cuda_13.0.r13.0/compiler.36424714_0"
        /*0030*/ 	.string	"-arch sm_100 -m 64 "



//--------------------- .note.nv.cuinfo           --------------------------
	.section	.note.nv.cuinfo,"",@"SHT_NOTE"
	.sectionflags	@"SHF_NOTE_NV_CUINFO"
        /*0018*/ 	.short	0x0002
        /*001a*/ 	.short	0x0064
        /*001c*/ 	.short	0x0082
	.zero		2


//--------------------- .nv.info                  --------------------------
	.section	.nv.info,"",@"SHT_CUDA_INFO"
	.align	4


	//----- nvinfo : EIATTR_REGCOUNT
	.align		4
        /*0000*/ 	.byte	0x04, 0x2f
        /*0002*/ 	.short	(.L_1 - .L_0)
	.align		4
.L_0:
        /*0004*/ 	.word	index@(_Z15assignCentroids6Points9Centroidsii)
        /*0008*/ 	.word	0x0000001e


	//----- nvinfo : EIATTR_FRAME_SIZE
	.align		4
.L_1:
        /*000c*/ 	.byte	0x04, 0x11
        /*000e*/ 	.short	(.L_3 - .L_2)
	.align		4
.L_2:
        /*0010*/ 	.word	index@(_Z15assignCentroids6Points9Centroidsii)
        /*0014*/ 	.word	0x00000000


	//----- nvinfo : EIATTR_REGCOUNT
	.align		4
.L_3:
        /*0018*/ 	.byte	0x04, 0x2f
        /*001a*/ 	.short	(.L_5 - .L_4)
	.align		4
.L_4:
        /*001c*/ 	.word	index@(_Z15updateCentroids9Centroidsi)
        /*0020*/ 	.word	0x00000016


	//----- nvinfo : EIATTR_FRAME_SIZE
	.align		4
.L_5:
        /*0024*/ 	.byte	0x04, 0x11
        /*0026*/ 	.short	(.L_7 - .L_6)
	.align		4
.L_6:
        /*0028*/ 	.word	index@($__internal_0_$__cuda_sm3x_div_rn_noftz_f32_slowpath)
        /*002c*/ 	.word	0x00000000


	//----- nvinfo : EIATTR_FRAME_SIZE
	.align		4
.L_7:
        /*0030*/ 	.byte	0x04, 0x11
        /*0032*/ 	.short	(.L_9 - .L_8)
	.align		4
.L_8:
        /*0034*/ 	.word	index@(_Z15updateCentroids9Centroidsi)
        /*0038*/ 	.word	0x00000000


	//----- nvinfo : EIATTR_MIN_STACK_SIZE
	.align		4
.L_9:
        /*003c*/ 	.byte	0x04, 0x12
        /*003e*/ 	.short	(.L_11 - .L_10)
	.align		4
.L_10:
        /*0040*/ 	.word	index@(_Z15updateCentroids9Centroidsi)
        /*0044*/ 	.word	0x00000000


	//----- nvinfo : EIATTR_MIN_STACK_SIZE
	.align		4
.L_11:
        /*0048*/ 	.byte	0x04, 0x12
        /*004a*/ 	.short	(.L_13 - .L_12)
	.align		4
.L_12:
        /*004c*/ 	.word	index@(_Z15assignCentroids6Points9Centroidsii)
        /*0050*/ 	.word	0x00000000
.L_13:


//--------------------- .nv.compat                --------------------------
	.section	.nv.compat,"",@"SHT_CUDA_COMPAT_INFO"
	.align	4
        /*0000*/ 	.byte	0x02, 0x09, 0x00, 0x00, 0x02, 0x02, 0x01, 0x00, 0x02, 0x05, 0x05, 0x00, 0x03, 0x07, 0x01, 0x01
        /*0010*/ 	.byte	0x02, 0x03, 0x00, 0x00, 0x02, 0x06, 0x01, 0x00, 0x04, 0x0b, 0x08, 0x00, 0x01, 0x00, 0x00, 0x00
        /*0020*/ 	.byte	0x00, 0x00, 0x00, 0x00


//--------------------- .nv.info._Z15updateCentroids9Centroidsi --------------------------
	.section	.nv.info._Z15updateCentroids9Centroidsi,"",@"SHT_CUDA_INFO"
	.sectionflags	@""
	.align	4


	//----- nvinfo : EIATTR_CUDA_API_VERSION
	.align		4
        /*0000*/ 	.byte	0x04, 0x37
        /*0002*/ 	.short	(.L_15 - .L_14)
.L_14:
        /*0004*/ 	.word	0x00000082


	//----- nvinfo : EIATTR_KPARAM_INFO
	.align		4
.L_15:
        /*0008*/ 	.byte	0x04, 0x17
        /*000a*/ 	.short	(.L_17 - .L_16)
.L_16:
        /*000c*/ 	.word	0x00000000
        /*0010*/ 	.short	0x0001
        /*0012*/ 	.short	0x0028
        /*0014*/ 	.byte	0x00, 0xf0, 0x11, 0x00


	//----- nvinfo : EIATTR_KPARAM_INFO
	.align		4
.L_17:
        /*0018*/ 	.byte	0x04, 0x17
        /*001a*/ 	.short	(.L_19 - .L_18)
.L_18:
        /*001c*/ 	.word	0x00000000
        /*0020*/ 	.short	0x0000
        /*0022*/ 	.short	0x0000
        /*0024*/ 	.byte	0x00, 0xf0, 0xa1, 0x00


	//----- nvinfo : EIATTR_SPARSE_MMA_MASK
	.align		4
.L_19:
        /*0028*/ 	.byte	0x03, 0x50
        /*002a*/ 	.short	0x0000


	//----- nvinfo : EIATTR_MAXREG_COUNT
	.align		4
        /*002c*/ 	.byte	0x03, 0x1b
        /*002e*/ 	.short	0x00ff


	//----- nvinfo : EIATTR_MERCURY_ISA_VERSION
	.align		4
        /*0030*/ 	.byte	0x03, 0x5f
        /*0032*/ 	.short	0x0101


	//----- nvinfo : EIATTR_VRC_CTA_INIT_COUNT
	.align		4
        /*0034*/ 	.byte	0x02, 0x4a
	.zero		1
	.zero		1


	//----- nvinfo : EIATTR_EXIT_INSTR_OFFSETS
	.align		4
        /*0038*/ 	.byte	0x04, 0x1c
        /*003a*/ 	.short	(.L_21 - .L_20)


	//   ....[0]....
.L_20:
        /*003c*/ 	.word	0x00000070


	//   ....[1]....
        /*0040*/ 	.word	0x000003b0


	//----- nvinfo : EIATTR_CRS_STACK_SIZE
	.align		4
.L_21:
        /*0044*/ 	.byte	0x04, 0x1e
        /*0046*/ 	.short	(.L_23 - .L_22)
.L_22:
        /*0048*/ 	.word	0x00000000


	//----- nvinfo : EIATTR_CBANK_PARAM_SIZE
	.align		4
.L_23:
        /*004c*/ 	.byte	0x03, 0x19
        /*004e*/ 	.short	0x002c


	//----- nvinfo : EIATTR_PARAM_CBANK
	.align		4
        /*0050*/ 	.byte	0x04, 0x0a
        /*0052*/ 	.short	(.L_25 - .L_24)
	.align		4
.L_24:
        /*0054*/ 	.word	index@(.nv.constant0._Z15updateCentroids9Centroidsi)
        /*0058*/ 	.short	0x0380
        /*005a*/ 	.short	0x002c


	//----- nvinfo : EIATTR_SW_WAR
	.align		4
.L_25:
        /*005c*/ 	.byte	0x04, 0x36
        /*005e*/ 	.short	(.L_27 - .L_26)
.L_26:
        /*0060*/ 	.word	0x00000008
.L_27:


//--------------------- .nv.info._Z15assignCentroids6Points9Centroidsii --------------------------
	.section	.nv.info._Z15assignCentroids6Points9Centroidsii,"",@"SHT_CUDA_INFO"
	.sectionflags	@""
	.align	4


	//----- nvinfo : EIATTR_CUDA_API_VERSION
	.align		4
        /*0000*/ 	.byte	0x04, 0x37
        /*0002*/ 	.short	(.L_29 - .L_28)
.L_28:
        /*0004*/ 	.word	0x00000082


	//----- nvinfo : EIATTR_KPARAM_INFO
	.align		4
.L_29:
        /*0008*/ 	.byte	0x04, 0x17
        /*000a*/ 	.short	(.L_31 - .L_30)
.L_30:
        /*000c*/ 	.word	0x00000000
        /*0010*/ 	.short	0x0003
        /*0012*/ 	.short	0x0044
        /*0014*/ 	.byte	0x00, 0xf0, 0x11, 0x00


	//----- nvinfo : EIATTR_KPARAM_INFO
	.align		4
.L_31:
        /*0018*/ 	.byte	0x04, 0x17
        /*001a*/ 	.short	(.L_33 - .L_32)
.L_32:
        /*001c*/ 	.word	0x00000000
        /*0020*/ 	.short	0x0002
        /*0022*/ 	.short	0x0040
        /*0024*/ 	.byte	0x00, 0xf0, 0x11, 0x00


	//----- nvinfo : EIATTR_KPARAM_INFO
	.align		4
.L_33:
        /*0028*/ 	.byte	0x04, 0x17
        /*002a*/ 	.short	(.L_35 - .L_34)
.L_34:
        /*002c*/ 	.word	0x00000000
        /*0030*/ 	.short	0x0001
        /*0032*/ 	.short	0x0018
        /*0034*/ 	.byte	0x00, 0xf0, 0xa1, 0x00


	//----- nvinfo : EIATTR_KPARAM_INFO
	.align		4
.L_35:
        /*0038*/ 	.byte	0x04, 0x17
        /*003a*/ 	.short	(.L_37 - .L_36)
.L_36:
        /*003c*/ 	.word	0x00000000
        /*0040*/ 	.short	0x0000
        /*0042*/ 	.short	0x0000
        /*0044*/ 	.byte	0x00, 0xf0, 0x61, 0x00


	//----- nvinfo : EIATTR_SPARSE_MMA_MASK
	.align		4
.L_37:
        /*0048*/ 	.byte	0x03, 0x50
        /*004a*/ 	.short	0x0000


	//----- nvinfo : EIATTR_MAXREG_COUNT
	.align		4
        /*004c*/ 	.byte	0x03, 0x1b
        /*004e*/ 	.short	0x00ff


	//----- nvinfo : EIATTR_MERCURY_ISA_VERSION
	.align		4
        /*0050*/ 	.byte	0x03, 0x5f
        /*0052*/ 	.short	0x0101


	//----- nvinfo : EIATTR_VRC_CTA_INIT_COUNT
	.align		4
        /*0054*/ 	.byte	0x02, 0x4a
	.zero		1
	.zero		1


	//----- nvinfo : EIATTR_EXIT_INSTR_OFFSETS
	.align		4
        /*0058*/ 	.byte	0x04, 0x1c
        /*005a*/ 	.short	(.L_39 - .L_38)


	//   ....[0]....
.L_38:
        /*005c*/ 	.word	0x00000070


	//   ....[1]....
        /*0060*/ 	.word	0x00000e20


	//----- nvinfo : EIATTR_CBANK_PARAM_SIZE
	.align		4
.L_39:
        /*0064*/ 	.byte	0x03, 0x19
        /*0066*/ 	.short	0x0048


	//----- nvinfo : EIATTR_PARAM_CBANK
	.align		4
        /*0068*/ 	.byte	0x04, 0x0a
        /*006a*/ 	.short	(.L_41 - .L_40)
	.align		4
.L_40:
        /*006c*/ 	.word	index@(.nv.constant0._Z15assignCentroids6Points9Centroidsii)
        /*0070*/ 	.short	0x0380
        /*0072*/ 	.short	0x0048


	//----- nvinfo : EIATTR_SW_WAR
	.align		4
.L_41:
        /*0074*/ 	.byte	0x04, 0x36
        /*0076*/ 	.short	(.L_43 - .L_42)
.L_42:
        /*0078*/ 	.word	0x00000008
.L_43:


//--------------------- .nv.callgraph             --------------------------
	.section	.nv.callgraph,"",@"SHT_CUDA_CALLGRAPH"
	.align	4
	.sectionentsize	8
	.align		4
        /*0000*/ 	.word	0x00000000
	.align		4
        /*0004*/ 	.word	0xffffffff
	.align		4
        /*0008*/ 	.word	0x00000000
	.align		4
        /*000c*/ 	.word	0xfffffffe
	.align		4
        /*0010*/ 	.word	0x00000000
	.align		4
        /*0014*/ 	.word	0xfffffffd
	.align		4
        /*0018*/ 	.word	0x00000000
	.align		4
        /*001c*/ 	.word	0xfffffffc


//--------------------- .text._Z15updateCentroids9Centroidsi --------------------------
	.section	.text._Z15updateCentroids9Centroidsi,"ax",@progbits
	.align	128
        .global         _Z15updateCentroids9Centroidsi
        .type           _Z15updateCentroids9Centroidsi,@function
        .size           _Z15updateCentroids9Centroidsi,(.L_x_24 - _Z15updateCentroids9Centroidsi)
        .other          _Z15updateCentroids9Centroidsi,@"STO_CUDA_ENTRY STV_DEFAULT"
_Z15updateCentroids9Centroidsi:
.text._Z15updateCentroids9Centroidsi:
[----:B------:R-:W-:Y:S01]  /*0000*/  LDC R1, c[0x0][0x37c] ;  /* 0x0000df00ff017b82 */ /* 0x000fe20000000800 */
[----:B------:R-:W0:Y:S07]  /*0010*/  S2R R3, SR_TID.X ;  /* 0x0000000000037919 */ /* 0x000e2e0000002100 */
[----:B------:R-:W0:Y:S01]  /*0020*/  S2UR UR4, SR_CTAID.X ;  /* 0x00000000000479c3 */ /* 0x000e220000002500 */
[----:B------:R-:W1:Y:S07]  /*0030*/  LDCU UR5, c[0x0][0x3a8] ;  /* 0x00007500ff0577ac */ /* 0x000e6e0008000800 */
[----:B------:R-:W0:Y:S02]  /*0040*/  LDC R2, c[0x0][0x360] ;  /* 0x0000d800ff027b82 */ /* 0x000e240000000800 */
[----:B0-----:R-:W-:-:S05]  /*0050*/  IMAD R2, R2, UR4, R3 ;  /* 0x0000000402027c24 */ /* 0x001fca000f8e0203 */
[----:B-1----:R-:W-:-:S13]  /*0060*/  ISETP.GE.AND P0, PT, R2, UR5, PT ;  /* 0x0000000502007c0c */ /* 0x002fda000bf06270 */
[----:B------:R-:W-:Y:S05]  /*0070*/  @P0 EXIT ;  /* 0x000000000000094d */ /* 0x000fea0003800000 */
[----:B------:R-:W0:Y:S01]  /*0080*/  LDC.64 R8, c[0x0][0x390] ;  /* 0x0000e400ff087b82 */ /* 0x000e220000000a00 */
[----:B------:R-:W1:Y:S07]  /*0090*/  LDCU.64 UR4, c[0x0][0x358] ;  /* 0x00006b00ff0477ac */ /* 0x000e6e0008000a00 */
[----:B------:R-:W2:Y:S08]  /*00a0*/  LDC.64 R6, c[0x0][0x398] ;  /* 0x0000e600ff067b82 */ /* 0x000eb00000000a00 */
[----:B------:R-:W3:Y:S01]  /*00b0*/  LDC.64 R4, c[0x0][0x3a0] ;  /* 0x0000e800ff047b82 */ /* 0x000ee20000000a00 */
[----:B0-----:R-:W-:-:S05]  /*00c0*/  IMAD.WIDE R8, R2, 0x4, R8 ;  /* 0x0000000402087825 */ /* 0x001fca00078e0208 */
[----:B-1----:R-:W4:Y:S01]  /*00d0*/  LDG.E R3, desc[UR4][R8.64] ;  /* 0x0000000408037981 */ /* 0x002f22000c1e1900 */
[----:B------:R-:W-:Y:S01]  /*00e0*/  BSSY.RECONVERGENT B0, `(.L_x_0) ;  /* 0x0000029000007945 */ /* 0x000fe20003800200 */
[----:B--2---:R-:W-:-:S04]  /*00f0*/  IMAD.WIDE R6, R2, 0x4, R6 ;  /* 0x0000000402067825 */ /* 0x004fc800078e0206 */
[----:B---3--:R-:W-:Y:S01]  /*0100*/  IMAD.WIDE R4, R2, 0x4, R4 ;  /* 0x0000000402047825 */ /* 0x008fe200078e0204 */
[----:B----4-:R-:W-:-:S13]  /*0110*/  ISETP.GE.AND P0, PT, R3, 0x1, PT ;  /* 0x000000010300780c */ /* 0x010fda0003f06270 */
[----:B------:R-:W-:Y:S05]  /*0120*/  @!P0 BRA `(.L_x_1) ;  /* 0x0000000000908947 */ /* 0x000fea0003800000 */
[----:B------:R-:W2:Y:S01]  /*0130*/  LDG.E R0, desc[UR4][R6.64] ;  /* 0x0000000406007981 */ /* 0x000ea2000c1e1900 */
[----:B------:R-:W-:Y:S01]  /*0140*/  I2FP.F32.U32 R3, R3 ;  /* 0x0000000300037245 */ /* 0x000fe20000201000 */
[----:B------:R-:W-:Y:S03]  /*0150*/  BSSY.RECONVERGENT B1, `(.L_x_2) ;  /* 0x000000c000017945 */ /* 0x000fe60003800200 */
[----:B------:R-:W0:Y:S02]  /*0160*/  MUFU.RCP R10, R3 ;  /* 0x00000003000a7308 */ /* 0x000e240000001000 */
[----:B0-----:R-:W-:-:S04]  /*0170*/  FFMA R11, -R3, R10, 1 ;  /* 0x3f800000030b7423 */ /* 0x001fc8000000010a */
[----:B------:R-:W-:Y:S02]  /*0180*/  FFMA R11, R10, R11, R10 ;  /* 0x0000000b0a0b7223 */ /* 0x000fe4000000000a */
[----:B--2---:R-:W0:Y:S02]  /*0190*/  FCHK P0, R0, R3 ;  /* 0x0000000300007302 */ /* 0x004e240000000000 */
[----:B------:R-:W-:-:S04]  /*01a0*/  FFMA R10, R0, R11, RZ ;  /* 0x0000000b000a7223 */ /* 0x000fc800000000ff */
[----:B------:R-:W-:-:S04]  /*01b0*/  FFMA R12, -R3, R10, R0 ;  /* 0x0000000a030c7223 */ /* 0x000fc80000000100 */
[----:B------:R-:W-:Y:S01]  /*01c0*/  FFMA R10, R11, R12, R10 ;  /* 0x0000000c0b0a7223 */ /* 0x000fe2000000000a */
[----:B0-----:R-:W-:Y:S06]  /*01d0*/  @!P0 BRA `(.L_x_3) ;  /* 0x00000000000c8947 */ /* 0x001fec0003800000 */
[----:B------:R-:W-:-:S07]  /*01e0*/  MOV R12, 0x200 ;  /* 0x00000200000c7802 */ /* 0x000fce0000000f00 */
[----:B------:R-:W-:Y:S05]  /*01f0*/  CALL.REL.NOINC `($__internal_0_$__cuda_sm3x_div_rn_noftz_f32_slowpath) ;  /* 0x0000000000707944 */ /* 0x000fea0003c00000 */
[----:B------:R-:W-:-:S07]  /*0200*/  IMAD.MOV.U32 R10, RZ, RZ, R0 ;  /* 0x000000ffff0a7224 */ /* 0x000fce00078e0000 */
.L_x_3:
[----:B------:R-:W-:Y:S05]  /*0210*/  BSYNC.RECONVERGENT B1 ;  /* 0x0000000000017941 */ /* 0x000fea0003800200 */
.L_x_2:
[----:B------:R-:W2:Y:S01]  /*0220*/  LDG.E R12, desc[UR4][R4.64] ;  /* 0x00000004040c7981 */ /* 0x000ea2000c1e1900 */
[----:B------:R-:W0:Y:S01]  /*0230*/  MUFU.RCP R0, R3 ;  /* 0x0000000300007308 */ /* 0x000e220000001000 */
[----:B------:R-:W-:Y:S01]  /*0240*/  BSSY.RECONVERGENT B1, `(.L_x_4) ;  /* 0x000000c000017945 */ /* 0x000fe20003800200 */
[----:B0-----:R-:W-:-:S04]  /*0250*/  FFMA R11, -R3, R0, 1 ;  /* 0x3f800000030b7423 */ /* 0x001fc80000000100 */
[----:B------:R-:W-:Y:S02]  /*0260*/  FFMA R0, R0, R11, R0 ;  /* 0x0000000b00007223 */ /* 0x000fe40000000000 */
[----:B--2---:R-:W0:Y:S02]  /*0270*/  FCHK P0, R12, R3 ;  /* 0x000000030c007302 */ /* 0x004e240000000000 */
[----:B------:R-:W-:-:S04]  /*0280*/  FFMA R11, R0, R12, RZ ;  /* 0x0000000c000b7223 */ /* 0x000fc800000000ff */
[----:B------:R-:W-:-:S04]  /*0290*/  FFMA R14, -R3, R11, R12 ;  /* 0x0000000b030e7223 */ /* 0x000fc8000000010c */
[----:B------:R-:W-:Y:S01]  /*02a0*/  FFMA R11, R0, R14, R11 ;  /* 0x0000000e000b7223 */ /* 0x000fe2000000000b */
[----:B0-----:R-:W-:Y:S06]  /*02b0*/  @!P0 BRA `(.L_x_5) ;  /* 0x0000000000108947 */ /* 0x001fec0003800000 */
[----:B------:R-:W-:Y:S01]  /*02c0*/  IMAD.MOV.U32 R0, RZ, RZ, R12 ;  /* 0x000000ffff007224 */ /* 0x000fe200078e000c */
[----:B------:R-:W-:-:S07]  /*02d0*/  MOV R12, 0x2f0 ;  /* 0x000002f0000c7802 */ /* 0x000fce0000000f00 */
[----:B------:R-:W-:Y:S05]  /*02e0*/  CALL.REL.NOINC `($__internal_0_$__cuda_sm3x_div_rn_noftz_f32_slowpath) ;  /* 0x0000000000347944 */ /* 0x000fea0003c00000 */
[----:B------:R-:W-:-:S07]  /*02f0*/  IMAD.MOV.U32 R11, RZ, RZ, R0 ;  /* 0x000000ffff0b7224 */ /* 0x000fce00078e0000 */
.L_x_5:
[----:B------:R-:W-:Y:S05]  /*0300*/  BSYNC.RECONVERGENT B1 ;  /* 0x0000000000017941 */ /* 0x000fea0003800200 */
.L_x_4:
[----:B------:R-:W0:Y:S08]  /*0310*/  LDC.64 R12, c[0x0][0x380] ;  /* 0x0000e000ff0c7b82 */ /* 0x000e300000000a00 */
[----:B------:R-:W1:Y:S01]  /*0320*/  LDC.64 R14, c[0x0][0x388] ;  /* 0x0000e200ff0e7b82 */ /* 0x000e620000000a00 */
[----:B0-----:R-:W-:-:S05]  /*0330*/  IMAD.WIDE R12, R2, 0x4, R12 ;  /* 0x00000004020c7825 */ /* 0x001fca00078e020c */
[----:B------:R0:W-:Y:S01]  /*0340*/  STG.E desc[UR4][R12.64], R10 ;  /* 0x0000000a0c007986 */ /* 0x0001e2000c101904 */
[----:B-1----:R-:W-:-:S05]  /*0350*/  IMAD.WIDE R2, R2, 0x4, R14 ;  /* 0x0000000402027825 */ /* 0x002fca00078e020e */
[----:B------:R0:W-:Y:S02]  /*0360*/  STG.E desc[UR4][R2.64], R11 ;  /* 0x0000000b02007986 */ /* 0x0001e4000c101904 */
.L_x_1:
[----:B------:R-:W-:Y:S05]  /*0370*/  BSYNC.RECONVERGENT B0 ;  /* 0x0000000000007941 */ /* 0x000fea0003800200 */
.L_x_0:
[----:B------:R-:W-:Y:S04]  /*0380*/  STG.E desc[UR4][R6.64], RZ ;  /* 0x000000ff06007986 */ /* 0x000fe8000c101904 */
[----:B------:R-:W-:Y:S04]  /*0390*/  STG.E desc[UR4][R4.64], RZ ;  /* 0x000000ff04007986 */ /* 0x000fe8000c101904 */
[----:B------:R-:W-:Y:S01]  /*03a0*/  STG.E desc[UR4][R8.64], RZ ;  /* 0x000000ff08007986 */ /* 0x000fe2000c101904 */
[----:B------:R-:W-:Y:S05]  /*03b0*/  EXIT ;  /* 0x000000000000794d */ /* 0x000fea0003800000 */
        .weak           $__internal_0_$__cuda_sm3x_div_rn_noftz_f32_slowpath
        .type           $__internal_0_$__cuda_sm3x_div_rn_noftz_f32_slowpath,@function
        .size           $__internal_0_$__cuda_sm3x_div_rn_noftz_f32_slowpath,(.L_x_24 - $__internal_0_$__cuda_sm3x_div_rn_noftz_f32_slowpath)
$__internal_0_$__cuda_sm3x_div_rn_noftz_f32_slowpath:
[--C-:B------:R-:W-:Y:S01]  /*03c0*/  SHF.R.U32.HI R13, RZ, 0x17, R3.reuse ;  /* 0x00000017ff0d7819 */ /* 0x100fe20000011603 */
[----:B------:R-:W-:Y:S01]  /*03d0*/  BSSY.RECONVERGENT B2, `(.L_x_6) ;  /* 0x0000063000027945 */ /* 0x000fe20003800200 */
[----:B------:R-:W-:Y:S01]  /*03e0*/  SHF.R.U32.HI R11, RZ, 0x17, R0 ;  /* 0x00000017ff0b7819 */ /* 0x000fe20000011600 */
[----:B------:R-:W-:Y:S01]  /*03f0*/  IMAD.MOV.U32 R15, RZ, RZ, R3 ;  /* 0x000000ffff0f7224 */ /* 0x000fe200078e0003 */
[----:B------:R-:W-:Y:S02]  /*0400*/  LOP3.LUT R13, R13, 0xff, RZ, 0xc0, !PT ;  /* 0x000000ff0d0d7812 */ /* 0x000fe400078ec0ff */
[----:B------:R-:W-:-:S03]  /*0410*/  LOP3.LUT R18, R11, 0xff, RZ, 0xc0, !PT ;  /* 0x000000ff0b127812 */ /* 0x000fc600078ec0ff */
[----:B------:R-:W-:Y:S02]  /*0420*/  VIADD R16, R13, 0xffffffff ;  /* 0xffffffff0d107836 */ /* 0x000fe40000000000 */
[----:B------:R-:W-:-:S03]  /*0430*/  VIADD R14, R18, 0xffffffff ;  /* 0xffffffff120e7836 */ /* 0x000fc60000000000 */
[----:B------:R-:W-:-:S04]  /*0440*/  ISETP.GT.U32.AND P0, PT, R16, 0xfd, PT ;  /* 0x000000fd1000780c */ /* 0x000fc80003f04070 */
[----:B------:R-:W-:-:S13]  /*0450*/  ISETP.GT.U32.OR P0, PT, R14, 0xfd, P0 ;  /* 0x000000fd0e00780c */ /* 0x000fda0000704470 */
[----:B------:R-:W-:Y:S01]  /*0460*/  @!P0 IMAD.MOV.U32 R11, RZ, RZ, RZ ;  /* 0x000000ffff0b8224 */ /* 0x000fe200078e00ff */
[----:B------:R-:W-:Y:S06]  /*0470*/  @!P0 BRA `(.L_x_7) ;  /* 0x00000000005c8947 */ /* 0x000fec0003800000 */
[----:B------:R-:W-:Y:S02]  /*0480*/  FSETP.GTU.FTZ.AND P0, PT, |R0|, +INF , PT ;  /* 0x7f8000000000780b */ /* 0x000fe40003f1c200 */
[----:B------:R-:W-:-:S04]  /*0490*/  FSETP.GTU.FTZ.AND P1, PT, |R3|, +INF , PT ;  /* 0x7f8000000300780b */ /* 0x000fc80003f3c200 */
[----:B------:R-:W-:-:S13]  /*04a0*/  PLOP3.LUT P0, PT, P0, P1, PT, 0xf8, 0x8f ;  /* 0x00000000008f781c */ /* 0x000fda0000703f70 */
[----:B------:R-:W-:Y:S05]  /*04b0*/  @P0 BRA `(.L_x_8) ;  /* 0x00000004004c0947 */ /* 0x000fea0003800000 */
[----:B------:R-:W-:-:S13]  /*04c0*/  LOP3.LUT P0, RZ, R15, 0x7fffffff, R0, 0xc8, !PT ;  /* 0x7fffffff0fff7812 */ /* 0x000fda000780c800 */
[----:B------:R-:W-:Y:S05]  /*04d0*/  @!P0 BRA `(.L_x_9) ;  /* 0x00000004003c8947 */ /* 0x000fea0003800000 */
[C---:B------:R-:W-:Y:S02]  /*04e0*/  FSETP.NEU.FTZ.AND P2, PT, |R0|.reuse, +INF , PT ;  /* 0x7f8000000000780b */ /* 0x040fe40003f5d200 */
[----:B------:R-:W-:Y:S02]  /*04f0*/  FSETP.NEU.FTZ.AND P1, PT, |R3|, +INF , PT ;  /* 0x7f8000000300780b */ /* 0x000fe40003f3d200 */
[----:B------:R-:W-:-:S11]  /*0500*/  FSETP.NEU.FTZ.AND P0, PT, |R0|, +INF , PT ;  /* 0x7f8000000000780b */ /* 0x000fd60003f1d200 */
[----:B------:R-:W-:Y:S05]  /*0510*/  @!P1 BRA !P2, `(.L_x_9) ;  /* 0x00000004002c9947 */ /* 0x000fea0005000000 */
[----:B------:R-:W-:-:S04]  /*0520*/  LOP3.LUT P2, RZ, R0, 0x7fffffff, RZ, 0xc0, !PT ;  /* 0x7fffffff00ff7812 */ /* 0x000fc8000784c0ff */
[----:B------:R-:W-:-:S13]  /*0530*/  PLOP3.LUT P1, PT, P1, P2, PT, 0x2f, 0xf2 ;  /* 0x0000000000f2781c */ /* 0x000fda0000f24577 */
[----:B------:R-:W-:Y:S05]  /*0540*/  @P1 BRA `(.L_x_10) ;  /* 0x0000000400181947 */ /* 0x000fea0003800000 */
[----:B------:R-:W-:-:S04]  /*0550*/  LOP3.LUT P1, RZ, R15, 0x7fffffff, RZ, 0xc0, !PT ;  /* 0x7fffffff0fff7812 */ /* 0x000fc8000782c0ff */
[----:B------:R-:W-:-:S13]  /*0560*/  PLOP3.LUT P0, PT, P0, P1, PT, 0x2f, 0xf2 ;  /* 0x0000000000f2781c */ /* 0x000fda0000702577 */
[----:B------:R-:W-:Y:S05]  /*0570*/  @P0 BRA `(.L_x_11) ;  /* 0x0000000400000947 */ /* 0x000fea0003800000 */
[----:B------:R-:W-:Y:S02]  /*0580*/  ISETP.GE.AND P0, PT, R14, RZ, PT ;  /* 0x000000ff0e00720c */ /* 0x000fe40003f06270 */
[----:B------:R-:W-:-:S11]  /*0590*/  ISETP.GE.AND P1, PT, R16, RZ, PT ;  /* 0x000000ff1000720c */ /* 0x000fd60003f26270 */
[----:B------:R-:W-:Y:S02]  /*05a0*/  @P0 IMAD.MOV.U32 R11, RZ, RZ, RZ ;  /* 0x000000ffff0b0224 */ /* 0x000fe400078e00ff */
[----:B------:R-:W-:Y:S01]  /*05b0*/  @!P0 FFMA R0, R0, 1.84467440737095516160e+19, RZ ;  /* 0x5f80000000008823 */ /* 0x000fe200000000ff */
[----:B------:R-:W-:Y:S02]  /*05c0*/  @!P0 IMAD.MOV.U32 R11, RZ, RZ, -0x40 ;  /* 0xffffffc0ff0b8424 */ /* 0x000fe400078e00ff */
[----:B------:R-:W-:Y:S02]  /*05d0*/  @!P1 FFMA R15, R3, 1.84467440737095516160e+19, RZ ;  /* 0x5f800000030f9823 */ /* 0x000fe400000000ff */
[----:B------:R-:W-:-:S07]  /*05e0*/  @!P1 VIADD R11, R11, 0x40 ;  /* 0x000000400b0b9836 */ /* 0x000fce0000000000 */
.L_x_7:
[----:B------:R-:W-:Y:S01]  /*05f0*/  LEA R14, R13, 0xc0800000, 0x17 ;  /* 0xc08000000d0e7811 */ /* 0x000fe200078eb8ff */
[----:B------:R-:W-:Y:S04]  /*0600*/  BSSY.RECONVERGENT B3, `(.L_x_12) ;  /* 0x0000036000037945 */ /* 0x000fe80003800200 */
[----:B------:R-:W-:Y:S02]  /*0610*/  IMAD.IADD R16, R15, 0x1, -R14 ;  /* 0x000000010f107824 */ /* 0x000fe400078e0a0e */
[----:B------:R-:W-:Y:S02]  /*0620*/  VIADD R14, R18, 0xffffff81 ;  /* 0xffffff81120e7836 */ /* 0x000fe40000000000 */
[----:B------:R-:W0:Y:S01]  /*0630*/  MUFU.RCP R15, R16 ;  /* 0x00000010000f7308 */ /* 0x000e220000001000 */
[----:B------:R-:W-:Y:S01]  /*0640*/  FADD.FTZ R17, -R16, -RZ ;  /* 0x800000ff10117221 */ /* 0x000fe20000010100 */
[C---:B------:R-:W-:Y:S01]  /*0650*/  IMAD R0, R14.reuse, -0x800000, R0 ;  /* 0xff8000000e007824 */ /* 0x040fe200078e0200 */
[----:B------:R-:W-:-:S05]  /*0660*/  IADD3 R14, PT, PT, R14, 0x7f, -R13 ;  /* 0x0000007f0e0e7810 */ /* 0x000fca0007ffe80d */
[----:B------:R-:W-:Y:S02]  /*0670*/  IMAD.IADD R14, R14, 0x1, R11 ;  /* 0x000000010e0e7824 */ /* 0x000fe400078e020b */
[----:B0-----:R-:W-:-:S04]  /*0680*/  FFMA R18, R15, R17, 1 ;  /* 0x3f8000000f127423 */ /* 0x001fc80000000011 */
[----:B------:R-:W-:-:S04]  /*0690*/  FFMA R15, R15, R18, R15 ;  /* 0x000000120f0f7223 */ /* 0x000fc8000000000f */
[----:B------:R-:W-:-:S04]  /*06a0*/  FFMA R18, R0, R15, RZ ;  /* 0x0000000f00127223 */ /* 0x000fc800000000ff */
[----:B------:R-:W-:-:S04]  /*06b0*/  FFMA R19, R17, R18, R0 ;  /* 0x0000001211137223 */ /* 0x000fc80000000000 */
[----:B------:R-:W-:-:S04]  /*06c0*/  FFMA R18, R15, R19, R18 ;  /* 0x000000130f127223 */ /* 0x000fc80000000012 */
[----:B------:R-:W-:-:S04]  /*06d0*/  FFMA R17, R17, R18, R0 ;  /* 0x0000001211117223 */ /* 0x000fc80000000000 */
[----:B------:R-:W-:-:S05]  /*06e0*/  FFMA R0, R15, R17, R18 ;  /* 0x000000110f007223 */ /* 0x000fca0000000012 */
[----:B------:R-:W-:-:S04]  /*06f0*/  SHF.R.U32.HI R13, RZ, 0x17, R0 ;  /* 0x00000017ff0d7819 */ /* 0x000fc80000011600 */
[----:B------:R-:W-:-:S05]  /*0700*/  LOP3.LUT R13, R13, 0xff, RZ, 0xc0, !PT ;  /* 0x000000ff0d0d7812 */ /* 0x000fca00078ec0ff */
[----:B------:R-:W-:-:S04]  /*0710*/  IMAD.IADD R19, R13, 0x1, R14 ;  /* 0x000000010d137824 */ /* 0x000fc800078e020e */
[----:B------:R-:W-:-:S05]  /*0720*/  VIADD R11, R19, 0xffffffff ;  /* 0xffffffff130b7836 */ /* 0x000fca0000000000 */
[----:B------:R-:W-:-:S13]  /*0730*/  ISETP.GE.U32.AND P0, PT, R11, 0xfe, PT ;  /* 0x000000fe0b00780c */ /* 0x000fda0003f06070 */
[----:B------:R-:W-:Y:S05]  /*0740*/  @!P0 BRA `(.L_x_13) ;  /* 0x0000000000808947 */ /* 0x000fea0003800000 */
[----:B------:R-:W-:-:S13]  /*0750*/  ISETP.GT.AND P0, PT, R19, 0xfe, PT ;  /* 0x000000fe1300780c */ /* 0x000fda0003f04270 */
[----:B------:R-:W-:Y:S05]  /*0760*/  @P0 BRA `(.L_x_14) ;  /* 0x00000000006c0947 */ /* 0x000fea0003800000 */
[----:B------:R-:W-:-:S13]  /*0770*/  ISETP.GE.AND P0, PT, R19, 0x1, PT ;  /* 0x000000011300780c */ /* 0x000fda0003f06270 */
[----:B------:R-:W-:Y:S05]  /*0780*/  @P0 BRA `(.L_x_15) ;  /* 0x0000000000740947 */ /* 0x000fea0003800000 */
[----:B------:R-:W-:Y:S02]  /*0790*/  ISETP.GE.AND P0, PT, R19, -0x18, PT ;  /* 0xffffffe81300780c */ /* 0x000fe40003f06270 */
[----:B------:R-:W-:-:S11]  /*07a0*/  LOP3.LUT R0, R0, 0x80000000, RZ, 0xc0, !PT ;  /* 0x8000000000007812 */ /* 0x000fd600078ec0ff */
[----:B------:R-:W-:Y:S05]  /*07b0*/  @!P0 BRA `(.L_x_15) ;  /* 0x0000000000688947 */ /* 0x000fea0003800000 */
[-CC-:B------:R-:W-:Y:S01]  /*07c0*/  FFMA.RZ R11, R15, R17.reuse, R18.reuse ;  /* 0x000000110f0b7223 */ /* 0x180fe2000000c012 */
[----:B------:R-:W-:Y:S02]  /*07d0*/  VIADD R16, R19, 0x20 ;  /* 0x0000002013107836 */ /* 0x000fe40000000000 */
[-CC-:B------:R-:W-:Y:S01]  /*07e0*/  FFMA.RM R14, R15, R17.reuse, R18.reuse ;  /* 0x000000110f0e7223 */ /* 0x180fe20000004012 */
[----:B------:R-:W-:Y:S02]  /*07f0*/  ISETP.NE.AND P2, PT, R19, RZ, PT ;  /* 0x000000ff1300720c */ /* 0x000fe40003f45270 */
[----:B------:R-:W-:Y:S01]  /*0800*/  LOP3.LUT R13, R11, 0x7fffff, RZ, 0xc0, !PT ;  /* 0x007fffff0b0d7812 */ /* 0x000fe200078ec0ff */
[----:B------:R-:W-:Y:S01]  /*0810*/  FFMA.RP R11, R15, R17, R18 ;  /* 0x000000110f0b7223 */ /* 0x000fe20000008012 */
[----:B------:R-:W-:Y:S01]  /*0820*/  IMAD.MOV R15, RZ, RZ, -R19 ;  /* 0x000000ffff0f7224 */ /* 0x000fe200078e0a13 */
[----:B------:R-:W-:Y:S02]  /*0830*/  ISETP.NE.AND P1, PT, R19, RZ, PT ;  /* 0x000000ff1300720c */ /* 0x000fe40003f25270 */
[----:B------:R-:W-:-:S02]  /*0840*/  LOP3.LUT R13, R13, 0x800000, RZ, 0xfc, !PT ;  /* 0x008000000d0d7812 */ /* 0x000fc400078efcff */
[----:B------:R-:W-:Y:S02]  /*0850*/  FSETP.NEU.FTZ.AND P0, PT, R11, R14, PT ;  /* 0x0000000e0b00720b */ /* 0x000fe40003f1d000 */
[----:B------:R-:W-:Y:S02]  /*0860*/  SHF.L.U32 R16, R13, R16, RZ ;  /* 0x000000100d107219 */ /* 0x000fe400000006ff */
[----:B------:R-:W-:Y:S02]  /*0870*/  SEL R14, R15, RZ, P2 ;  /* 0x000000ff0f0e7207 */ /* 0x000fe40001000000 */
[----:B------:R-:W-:Y:S02]  /*0880*/  ISETP.NE.AND P1, PT, R16, RZ, P1 ;  /* 0x000000ff1000720c */ /* 0x000fe40000f25270 */
[----:B------:R-:W-:Y:S02]  /*0890*/  SHF.R.U32.HI R14, RZ, R14, R13 ;  /* 0x0000000eff0e7219 */ /* 0x000fe4000001160d */
[----:B------:R-:W-:-:S02]  /*08a0*/  PLOP3.LUT P0, PT, P0, P1, PT, 0xf8, 0x8f ;  /* 0x00000000008f781c */ /* 0x000fc40000703f70 */
[----:B------:R-:W-:Y:S02]  /*08b0*/  SHF.R.U32.HI R16, RZ, 0x1, R14 ;  /* 0x00000001ff107819 */ /* 0x000fe4000001160e */
[----:B------:R-:W-:-:S04]  /*08c0*/  SEL R11, RZ, 0x1, !P0 ;  /* 0x00000001ff0b7807 */ /* 0x000fc80004000000 */
[----:B------:R-:W-:-:S04]  /*08d0*/  LOP3.LUT R11, R11, 0x1, R16, 0xf8, !PT ;  /* 0x000000010b0b7812 */ /* 0x000fc800078ef810 */
[----:B------:R-:W-:-:S05]  /*08e0*/  LOP3.LUT R11, R11, R14, RZ, 0xc0, !PT ;  /* 0x0000000e0b0b7212 */ /* 0x000fca00078ec0ff */
[----:B------:R-:W-:-:S05]  /*08f0*/  IMAD.IADD R11, R16, 0x1, R11 ;  /* 0x00000001100b7824 */ /* 0x000fca00078e020b */
[----:B------:R-:W-:Y:S01]  /*0900*/  LOP3.LUT R0, R11, R0, RZ, 0xfc, !PT ;  /* 0x000000000b007212 */ /* 0x000fe200078efcff */
[----:B------:R-:W-:Y:S06]  /*0910*/  BRA `(.L_x_15) ;  /* 0x0000000000107947 */ /* 0x000fec0003800000 */
.L_x_14:
[----:B------:R-:W-:-:S04]  /*0920*/  LOP3.LUT R0, R0, 0x80000000, RZ, 0xc0, !PT ;  /* 0x8000000000007812 */ /* 0x000fc800078ec0ff */
[----:B------:R-:W-:Y:S01]  /*0930*/  LOP3.LUT R0, R0, 0x7f800000, RZ, 0xfc, !PT ;  /* 0x7f80000000007812 */ /* 0x000fe200078efcff */
[----:B------:R-:W-:Y:S06]  /*0940*/  BRA `(.L_x_15) ;  /* 0x0000000000047947 */ /* 0x000fec0003800000 */
.L_x_13:
[----:B------:R-:W-:-:S07]  /*0950*/  IMAD R0, R14, 0x800000, R0 ;  /* 0x008000000e007824 */ /* 0x000fce00078e0200 */
.L_x_15:
[----:B------:R-:W-:Y:S05]  /*0960*/  BSYNC.RECONVERGENT B3 ;  /* 0x0000000000037941 */ /* 0x000fea0003800200 */
.L_x_12:
[----:B------:R-:W-:Y:S05]  /*0970*/  BRA `(.L_x_16) ;  /* 0x0000000000207947 */ /* 0x000fea0003800000 */
.L_x_11:
[----:B------:R-:W-:-:S04]  /*0980*/  LOP3.LUT R0, R15, 0x80000000, R0, 0x48, !PT ;  /* 0x800000000f007812 */ /* 0x000fc800078e4800 */
[----:B------:R-:W-:Y:S01]  /*0990*/  LOP3.LUT R0, R0, 0x7f800000, RZ, 0xfc, !PT ;  /* 0x7f80000000007812 */ /* 0x000fe200078efcff */
[----:B------:R-:W-:Y:S06]  /*09a0*/  BRA `(.L_x_16) ;  /* 0x0000000000147947 */ /* 0x000fec0003800000 */
.L_x_10:
[----:B------:R-:W-:Y:S01]  /*09b0*/  LOP3.LUT R0, R15, 0x80000000, R0, 0x48, !PT ;  /* 0x800000000f007812 */ /* 0x000fe200078e4800 */
[----:B------:R-:W-:Y:S06]  /*09c0*/  BRA `(.L_x_16) ;  /* 0x00000000000c7947 */ /* 0x000fec0003800000 */
.L_x_9:
[----:B------:R-:W0:Y:S01]  /*09d0*/  MUFU.RSQ R0, -QNAN ;  /* 0xffc0000000007908 */ /* 0x000e220000001400 */
[----:B------:R-:W-:Y:S05]  /*09e0*/  BRA `(.L_x_16) ;  /* 0x0000000000047947 */ /* 0x000fea0003800000 */
.L_x_8:
[----:B------:R-:W-:-:S07]  /*09f0*/  FADD.FTZ R0, R0, R3 ;  /* 0x0000000300007221 */ /* 0x000fce0000010000 */
.L_x_16:
[----:B------:R-:W-:Y:S05]  /*0a00*/  BSYNC.RECONVERGENT B2 ;  /* 0x0000000000027941 */ /* 0x000fea0003800200 */
.L_x_6:
[----:B------:R-:W-:-:S04]  /*0a10*/  IMAD.MOV.U32 R13, RZ, RZ, 0x0 ;  /* 0x00000000ff0d7424 */ /* 0x000fc800078e00ff */
[----:B0-----:R-:W-:Y:S05]  /*0a20*/  RET.REL.NODEC R12 `(_Z15updateCentroids9Centroidsi) ;  /* 0xfffffff40c747950 */ /* 0x001fea0003c3ffff */
.L_x_17:
[----:B------:R-:W-:-:S00]  /*0a30*/  BRA `(.L_x_17) ;  /* 0xfffffffc00fc7947 */ /* 0x000fc0000383ffff */
[----:B------:R-:W-:-:S00]  /*0a40*/  NOP ;  /* 0x0000000000007918 */ /* 0x000fc00000000000 */
        /* <DEDUP_REMOVED lines=11> */
.L_x_24:


//--------------------- .text._Z15assignCentroids6Points9Centroidsii --------------------------
	.section	.text._Z15assignCentroids6Points9Centroidsii,"ax",@progbits
	.align	128
        .global         _Z15assignCentroids6Points9Centroidsii
        .type           _Z15assignCentroids6Points9Centroidsii,@function
        .size           _Z15assignCentroids6Points9Centroidsii,(.L_x_26 - _Z15assignCentroids6Points9Centroidsii)
        .other          _Z15assignCentroids6Points9Centroidsii,@"STO_CUDA_ENTRY STV_DEFAULT"
_Z15assignCentroids6Points9Centroidsii:
.text._Z15assignCentroids6Points9Centroidsii:
        /* <DEDUP_REMOVED lines=8> */
[----:B------:R-:W0:Y:S01]  /*0080*/  LDCU UR8, c[0x0][0x3c4] ;  /* 0x00007880ff0877ac */ /* 0x000e220008000800 */
[----:B------:R-:W-:Y:S01]  /*0090*/  MOV R6, 0xffffffff ;  /* 0xffffffff00067802 */ /* 0x000fe20000000f00 */
[----:B------:R-:W1:Y:S01]  /*00a0*/  LDCU.64 UR12, c[0x0][0x358] ;  /* 0x00006b00ff0c77ac */ /* 0x000e620008000a00 */
[----:B0-----:R-:W-:-:S09]  /*00b0*/  UISETP.GE.AND UP0, UPT, UR8, 0x1, UPT ;  /* 0x000000010800788c */ /* 0x001fd2000bf06270 */
[----:B-1----:R-:W-:Y:S05]  /*00c0*/  BRA.U !UP0, `(.L_x_18) ;  /* 0x0000000d08087547 */ /* 0x002fea000b800000 */
[----:B------:R-:W0:Y:S08]  /*00d0*/  LDC.64 R2, c[0x0][0x380] ;  /* 0x0000e000ff027b82 */ /* 0x000e300000000a00 */
[----:B------:R-:W1:Y:S01]  /*00e0*/  LDC.64 R4, c[0x0][0x388] ;  /* 0x0000e200ff047b82 */ /* 0x000e620000000a00 */
[----:B0-----:R-:W-:-:S05]  /*00f0*/  IMAD.WIDE R2, R0, 0x4, R2 ;  /* 0x0000000400027825 */ /* 0x001fca00078e0202 */
[----:B------:R0:W5:Y:S01]  /*0100*/  LDG.E R7, desc[UR12][R2.64] ;  /* 0x0000000c02077981 */ /* 0x000162000c1e1900 */
[----:B-1----:R-:W-:-:S05]  /*0110*/  IMAD.WIDE R4, R0, 0x4, R4 ;  /* 0x0000000400047825 */ /* 0x002fca00078e0204 */
[----:B------:R0:W5:Y:S01]  /*0120*/  LDG.E R8, desc[UR12][R4.64] ;  /* 0x0000000c04087981 */ /* 0x000162000c1e1900 */
[----:B------:R-:W-:Y:S01]  /*0130*/  UISETP.GE.U32.AND UP1, UPT, UR8, 0x8, UPT ;  /* 0x000000080800788c */ /* 0x000fe2000bf26070 */
[----:B------:R-:W-:Y:S01]  /*0140*/  HFMA2 R9, -RZ, RZ, 0, 0 ;  /* 0x00000000ff097431 */ /* 0x000fe200000001ff */
[----:B------:R-:W-:Y:S01]  /*0150*/  ULOP3.LUT UR9, UR8, 0x7, URZ, 0xc0, !UPT ;  /* 0x0000000708097892 */ /* 0x000fe2000f8ec0ff */
[----:B------:R-:W-:Y:S02]  /*0160*/  MOV R10, 0x7f7fffff ;  /* 0x7f7fffff000a7802 */ /* 0x000fe40000000f00 */
[----:B------:R-:W-:Y:S01]  /*0170*/  MOV R6, 0xffffffff ;  /* 0xffffffff00067802 */ /* 0x000fe20000000f00 */
[----:B------:R-:W-:-:S03]  /*0180*/  UISETP.NE.AND UP0, UPT, UR9, URZ, UPT ;  /* 0x000000ff0900728c */ /* 0x000fc6000bf05270 */
[----:B0-----:R-:W-:Y:S08]  /*0190*/  BRA.U !UP1, `(.L_x_19) ;  /* 0x0000000509787547 */ /* 0x001ff0000b800000 */
[----:B------:R-:W0:Y:S01]  /*01a0*/  LDCU.64 UR6, c[0x0][0x398] ;  /* 0x00007300ff0677ac */ /* 0x000e220008000a00 */
[----:B------:R-:W-:Y:S02]  /*01b0*/  MOV R10, 0x7f7fffff ;  /* 0x7f7fffff000a7802 */ /* 0x000fe40000000f00 */
[----:B------:R-:W-:Y:S01]  /*01c0*/  MOV R6, 0xffffffff ;  /* 0xffffffff00067802 */ /* 0x000fe20000000f00 */
[----:B------:R-:W1:Y:S01]  /*01d0*/  LDCU.64 UR4, c[0x0][0x3a0] ;  /* 0x00007400ff0477ac */ /* 0x000e620008000a00 */
[----:B------:R-:W-:Y:S01]  /*01e0*/  MOV R11, RZ ;  /* 0x000000ff000b7202 */ /* 0x000fe20000000f00 */
[----:B------:R-:W-:-:S06]  /*01f0*/  ULOP3.LUT UR10, UR8, 0x7ffffff8, URZ, 0xc0, !UPT ;  /* 0x7ffffff8080a7892 */ /* 0x000fcc000f8ec0ff */
[----:B------:R-:W-:Y:S01]  /*0200*/  MOV R9, UR10 ;  /* 0x0000000a00097c02 */ /* 0x000fe20008000f00 */
[----:B0-----:R-:W-:Y:S02]  /*0210*/  UIADD3 UR6, UP1, UPT, UR6, 0x10, URZ ;  /* 0x0000001006067890 */ /* 0x001fe4000ff3e0ff */
[----:B-1----:R-:W-:Y:S02]  /*0220*/  UIADD3 UR4, UP2, UPT, UR4, 0x10, URZ ;  /* 0x0000001004047890 */ /* 0x002fe4000ff5e0ff */
[----:B------:R-:W-:Y:S02]  /*0230*/  UIADD3.X UR7, UPT, UPT, URZ, UR7, URZ, UP1, !UPT ;  /* 0x00000007ff077290 */ /* 0x000fe40008ffe4ff */
[----:B------:R-:W-:Y:S01]  /*0240*/  MOV R4, UR6 ;  /* 0x0000000600047c02 */ /* 0x000fe20008000f00 */
[----:B------:R-:W-:Y:S01]  /*0250*/  UIADD3.X UR5, UPT, UPT, URZ, UR5, URZ, UP2, !UPT ;  /* 0x00000005ff057290 */ /* 0x000fe200097fe4ff */
[----:B------:R-:W-:Y:S02]  /*0260*/  MOV R2, UR4 ;  /* 0x0000000400027c02 */ /* 0x000fe40008000f00 */
[----:B------:R-:W-:-:S03]  /*0270*/  MOV R5, UR7 ;  /* 0x0000000700057c02 */ /* 0x000fc60008000f00 */
[----:B------:R-:W-:-:S07]  /*0280*/  MOV R3, UR5 ;  /* 0x0000000500037c02 */ /* 0x000fce0008000f00 */
.L_x_20:
[----:B------:R-:W2:Y:S04]  /*0290*/  LDG.E R25, desc[UR12][R2.64+-0x10] ;  /* 0xfffff00c02197981 */ /* 0x000ea8000c1e1900 */
[----:B------:R-:W3:Y:S04]  /*02a0*/  LDG.E R22, desc[UR12][R4.64+-0x10] ;  /* 0xfffff00c04167981 */ /* 0x000ee8000c1e1900 */
[----:B------:R-:W4:Y:S04]  /*02b0*/  LDG.E R23, desc[UR12][R2.64+-0xc] ;  /* 0xfffff40c02177981 */ /* 0x000f28000c1e1900 */
        /* <DEDUP_REMOVED lines=9> */
[----:B------:R-:W4:Y:S01]  /*0350*/  LDG.E R21, desc[UR12][R2.64+0x8] ;  /* 0x0000080c02157981 */ /* 0x000f22000c1e1900 */
[----:B--2--5:R-:W-:Y:S01]  /*0360*/  FADD R25, R8, -R25 ;  /* 0x8000001908197221 */ /* 0x024fe20000000000 */
[----:B---3--:R-:W-:-:S02]  /*0370*/  FADD R27, R7, -R22 ;  /* 0x80000016071b7221 */ /* 0x008fc40000000000 */
[----:B------:R-:W2:Y:S01]  /*0380*/  LDG.E R22, desc[UR12][R4.64+0x8] ;  /* 0x0000080c04167981 */ /* 0x000ea2000c1e1900 */
[----:B------:R-:W-:-:S03]  /*0390*/  FMUL R24, R25, R25 ;  /* 0x0000001919187220 */ /* 0x000fc60000400000 */
[----:B------:R-:W3:Y:S01]  /*03a0*/  LDG.E R25, desc[UR12][R2.64+0xc] ;  /* 0x00000c0c02197981 */ /* 0x000ee2000c1e1900 */
[----:B------:R-:W-:-:S03]  /*03b0*/  FFMA R27, R27, R27, R24 ;  /* 0x0000001b1b1b7223 */ /* 0x000fc60000000018 */
[----:B------:R0:W3:Y:S01]  /*03c0*/  LDG.E R24, desc[UR12][R4.64+0xc] ;  /* 0x00000c0c04187981 */ /* 0x0000e2000c1e1900 */
[C---:B----4-:R-:W-:Y:S01]  /*03d0*/  FADD R23, R8.reuse, -R23 ;  /* 0x8000001708177221 */ /* 0x050fe20000000000 */
[----:B------:R-:W-:Y:S01]  /*03e0*/  FADD R20, R7, -R20 ;  /* 0x8000001407147221 */ /* 0x000fe20000000000 */
[-C--:B------:R-:W-:Y:S02]  /*03f0*/  FSETP.GEU.AND P4, PT, R27, R10.reuse, PT ;  /* 0x0000000a1b00720b */ /* 0x080fe40003f8e000 */
[----:B------:R-:W-:Y:S01]  /*0400*/  FMUL R23, R23, R23 ;  /* 0x0000001717177220 */ /* 0x000fe20000400000 */
[----:B------:R-:W-:Y:S01]  /*0410*/  FADD R13, R8, -R13 ;  /* 0x8000000d080d7221 */ /* 0x000fe20000000000 */
[----:B------:R-:W-:Y:S02]  /*0420*/  FSEL R27, R27, R10, !P4 ;  /* 0x0000000a1b1b7208 */ /* 0x000fe40006000000 */
[----:B------:R-:W-:Y:S01]  /*0430*/  FFMA R20, R20, R20, R23 ;  /* 0x0000001414147223 */ /* 0x000fe20000000017 */
[----:B------:R-:W-:Y:S01]  /*0440*/  FADD R12, R7, -R12 ;  /* 0x8000000c070c7221 */ /* 0x000fe20000000000 */
[----:B------:R-:W-:-:S03]  /*0450*/  FMUL R13, R13, R13 ;  /* 0x0000000d0d0d7220 */ /* 0x000fc60000400000 */
[-C--:B------:R-:W-:Y:S01]  /*0460*/  FSETP.GEU.AND P5, PT, R20, R27.reuse, PT ;  /* 0x0000001b1400720b */ /* 0x080fe20003fae000 */
[----:B------:R-:W-:Y:S01]  /*0470*/  FFMA R13, R12, R12, R13 ;  /* 0x0000000c0c0d7223 */ /* 0x000fe2000000000d */
[----:B------:R-:W-:Y:S02]  /*0480*/  FADD R15, R8, -R15 ;  /* 0x8000000f080f7221 */ /* 0x000fe40000000000 */
[----:B------:R-:W-:Y:S01]  /*0490*/  FSEL R20, R20, R27, !P5 ;  /* 0x0000001b14147208 */ /* 0x000fe20006800000 */
[----:B------:R-:W-:Y:S01]  /*04a0*/  FADD R14, R7, -R14 ;  /* 0x8000000e070e7221 */ /* 0x000fe20000000000 */
[----:B------:R-:W-:Y:S02]  /*04b0*/  FMUL R15, R15, R15 ;  /* 0x0000000f0f0f7220 */ /* 0x000fe40000400000 */
[----:B------:R-:W-:Y:S01]  /*04c0*/  FSETP.GEU.AND P3, PT, R13, R20, PT ;  /* 0x000000140d00720b */ /* 0x000fe20003f6e000 */
[----:B------:R-:W-:Y:S01]  /*04d0*/  FADD R17, R8, -R17 ;  /* 0x8000001108117221 */ /* 0x000fe20000000000 */
[----:B------:R-:W-:-:S02]  /*04e0*/  FFMA R14, R14, R14, R15 ;  /* 0x0000000e0e0e7223 */ /* 0x000fc4000000000f */
[----:B------:R-:W-:Y:S01]  /*04f0*/  FSEL R13, R13, R20, !P3 ;  /* 0x000000140d0d7208 */ /* 0x000fe20005800000 */
[----:B------:R-:W-:Y:S01]  /*0500*/  FADD R16, R7, -R16 ;  /* 0x8000001007107221 */ /* 0x000fe20000000000 */
[----:B------:R-:W-:Y:S02]  /*0510*/  FMUL R17, R17, R17 ;  /* 0x0000001111117220 */ /* 0x000fe40000400000 */
[-C--:B------:R-:W-:Y:S01]  /*0520*/  FSETP.GEU.AND P2, PT, R14, R13.reuse, PT ;  /* 0x0000000d0e00720b */ /* 0x080fe20003f4e000 */
[----:B------:R-:W-:Y:S01]  /*0530*/  FADD R19, R8, -R19 ;  /* 0x8000001308137221 */ /* 0x000fe20000000000 */
[----:B------:R-:W-:Y:S02]  /*0540*/  FFMA R16, R16, R16, R17 ;  /* 0x0000001010107223 */ /* 0x000fe40000000011 */
[----:B------:R-:W-:Y:S01]  /*0550*/  FSEL R13, R14, R13, !P2 ;  /* 0x0000000d0e0d7208 */ /* 0x000fe20005000000 */
[----:B------:R-:W-:Y:S01]  /*0560*/  FADD R18, R7, -R18 ;  /* 0x8000001207127221 */ /* 0x000fe20000000000 */
[----:B------:R-:W-:-:S02]  /*0570*/  FMUL R19, R19, R19 ;  /* 0x0000001313137220 */ /* 0x000fc40000400000 */
[-C--:B------:R-:W-:Y:S01]  /*0580*/  FSETP.GEU.AND P0, PT, R16, R13.reuse, PT ;  /* 0x0000000d1000720b */ /* 0x080fe20003f0e000 */
[----:B------:R-:W-:Y:S01]  /*0590*/  FADD R21, R8, -R21 ;  /* 0x8000001508157221 */ /* 0x000fe20000000000 */
[----:B------:R-:W-:Y:S02]  /*05a0*/  FFMA R18, R18, R18, R19 ;  /* 0x0000001212127223 */ /* 0x000fe40000000013 */
[----:B------:R-:W-:Y:S01]  /*05b0*/  FSEL R13, R16, R13, !P0 ;  /* 0x0000000d100d7208 */ /* 0x000fe20004000000 */
[----:B------:R-:W-:-:S03]  /*05c0*/  FMUL R21, R21, R21 ;  /* 0x0000001515157220 */ /* 0x000fc60000400000 */
[----:B------:R-:W-:-:S04]  /*05d0*/  FSETP.GEU.AND P1, PT, R18, R13, PT ;  /* 0x0000000d1200720b */ /* 0x000fc80003f2e000 */
[----:B------:R-:W-:Y:S02]  /*05e0*/  FSEL R13, R18, R13, !P1 ;  /* 0x0000000d120d7208 */ /* 0x000fe40004800000 */
[C---:B------:R-:W-:Y:S02]  /*05f0*/  SEL R6, R11.reuse, R6, !P4 ;  /* 0x000000060b067207 */ /* 0x040fe40006000000 */
[C---:B------:R-:W-:Y:S02]  /*0600*/  @!P5 IADD3 R6, PT, PT, R11.reuse, 0x1, RZ ;  /* 0x000000010b06d810 */ /* 0x040fe40007ffe0ff */
[C---:B------:R-:W-:Y:S02]  /*0610*/  @!P3 IADD3 R6, PT, PT, R11.reuse, 0x2, RZ ;  /* 0x000000020b06b810 */ /* 0x040fe40007ffe0ff */
[C---:B------:R-:W-:Y:S02]  /*0620*/  @!P2 IADD3 R6, PT, PT, R11.reuse, 0x3, RZ ;  /* 0x000000030b06a810 */ /* 0x040fe40007ffe0ff */
[----:B------:R-:W-:-:S02]  /*0630*/  @!P0 IADD3 R6, PT, PT, R11, 0x4, RZ ;  /* 0x000000040b068810 */ /* 0x000fc40007ffe0ff */
[----:B------:R-:W-:Y:S02]  /*0640*/  @!P1 IADD3 R6, PT, PT, R11, 0x5, RZ ;  /* 0x000000050b069810 */ /* 0x000fe40007ffe0ff */
[----:B0-----:R-:W-:Y:S02]  /*0650*/  IADD3 R4, P1, PT, R4, 0x20, RZ ;  /* 0x0000002004047810 */ /* 0x001fe40007f3e0ff */
[----:B------:R-:W-:Y:S02]  /*0660*/  IADD3 R2, P3, PT, R2, 0x20, RZ ;  /* 0x0000002002027810 */ /* 0x000fe40007f7e0ff */
[----:B------:R-:W-:Y:S02]  /*0670*/  IADD3.X R5, PT, PT, RZ, R5, RZ, P1, !PT ;  /* 0x00000005ff057210 */ /* 0x000fe40000ffe4ff */
[----:B------:R-:W-:Y:S01]  /*0680*/  IADD3.X R3, PT, PT, RZ, R3, RZ, P3, !PT ;  /* 0x00000003ff037210 */ /* 0x000fe20001ffe4ff */
[----:B--2---:R-:W-:-:S04]  /*0690*/  FADD R22, R7, -R22 ;  /* 0x8000001607167221 */ /* 0x004fc80000000000 */
[----:B------:R-:W-:Y:S01]  /*06a0*/  FFMA R22, R22, R22, R21 ;  /* 0x0000001616167223 */ /* 0x000fe20000000015 */
[----:B---3--:R-:W-:Y:S01]  /*06b0*/  FADD R25, R8, -R25 ;  /* 0x8000001908197221 */ /* 0x008fe20000000000 */
[----:B------:R-:W-:-:S03]  /*06c0*/  FADD R24, R7, -R24 ;  /* 0x8000001807187221 */ /* 0x000fc60000000000 */
[----:B------:R-:W-:Y:S01]  /*06d0*/  FMUL R25, R25, R25 ;  /* 0x0000001919197220 */ /* 0x000fe20000400000 */
[----:B------:R-:W-:-:S03]  /*06e0*/  FSETP.GEU.AND P4, PT, R22, R13, PT ;  /* 0x0000000d1600720b */ /* 0x000fc60003f8e000 */
[----:B------:R-:W-:Y:S01]  /*06f0*/  FFMA R25, R24, R24, R25 ;  /* 0x0000001818197223 */ /* 0x000fe20000000019 */
[----:B------:R-:W-:-:S04]  /*0700*/  FSEL R10, R22, R13, !P4 ;  /* 0x0000000d160a7208 */ /* 0x000fc80006000000 */
[----:B------:R-:W-:-:S05]  /*0710*/  FSETP.GEU.AND P2, PT, R25, R10, PT ;  /* 0x0000000a1900720b */ /* 0x000fca0003f4e000 */
[----:B------:R-:W-:-:S08]  /*0720*/  @!P4 IADD3 R6, PT, PT, R11, 0x6, RZ ;  /* 0x000000060b06c810 */ /* 0x000fd00007ffe0ff */
[C---:B------:R-:W-:Y:S02]  /*0730*/  @!P2 IADD3 R6, PT, PT, R11.reuse, 0x7, RZ ;  /* 0x000000070b06a810 */ /* 0x040fe40007ffe0ff */
[----:B------:R-:W-:-:S04]  /*0740*/  IADD3 R11, PT, PT, R11, 0x8, RZ ;  /* 0x000000080b0b7810 */ /* 0x000fc80007ffe0ff */
[----:B------:R-:W-:Y:S02]  /*0750*/  ISETP.NE.AND P0, PT, R11, R9, PT ;  /* 0x000000090b00720c */ /* 0x000fe40003f05270 */
[----:B------:R-:W-:-:S11]  /*0760*/  FSEL R10, R25, R10, !P2 ;  /* 0x0000000a190a7208 */ /* 0x000fd60005000000 */
[----:B------:R-:W-:Y:S05]  /*0770*/  @P0 BRA `(.L_x_20) ;  /* 0xfffffff800c40947 */ /* 0x000fea000383ffff */
.L_x_19:
[----:B------:R-:W-:Y:S05]  /*0780*/  BRA.U !UP0, `(.L_x_18) ;  /* 0x0000000508587547 */ /* 0x000fea000b800000 */
[----:B------:R-:W-:Y:S02]  /*0790*/  UISETP.GE.U32.AND UP0, UPT, UR9, 0x4, UPT ;  /* 0x000000040900788c */ /* 0x000fe4000bf06070 */
[----:B------:R-:W-:-:S04]  /*07a0*/  ULOP3.LUT UR5, UR8, 0x3, URZ, 0xc0, !UPT ;  /* 0x0000000308057892 */ /* 0x000fc8000f8ec0ff */
[----:B------:R-:W-:-:S03]  /*07b0*/  UISETP.NE.AND UP1, UPT, UR5, URZ, UPT ;  /* 0x000000ff0500728c */ /* 0x000fc6000bf25270 */
[----:B------:R-:W-:Y:S08]  /*07c0*/  BRA.U !UP0, `(.L_x_21) ;  /* 0x0000000108a47547 */ /* 0x000ff0000b800000 */
[----:B------:R-:W0:Y:S08]  /*07d0*/  LDC.64 R2, c[0x0][0x3a0] ;  /* 0x0000e800ff027b82 */ /* 0x000e300000000a00 */
[----:B------:R-:W1:Y:S01]  /*07e0*/  LDC.64 R4, c[0x0][0x398] ;  /* 0x0000e600ff047b82 */ /* 0x000e620000000a00 */
[----:B0-----:R-:W-:-:S05]  /*07f0*/  IMAD.WIDE.U32 R2, R9, 0x4, R2 ;  /* 0x0000000409027825 */ /* 0x001fca00078e0002 */
[----:B------:R-:W2:Y:S01]  /*0800*/  LDG.E R11, desc[UR12][R2.64] ;  /* 0x0000000c020b7981 */ /* 0x000ea2000c1e1900 */
[----:B-1----:R-:W-:-:S03]  /*0810*/  IMAD.WIDE.U32 R4, R9, 0x4, R4 ;  /* 0x0000000409047825 */ /* 0x002fc600078e0004 */
[----:B------:R-:W3:Y:S04]  /*0820*/  LDG.E R13, desc[UR12][R2.64+0x4] ;  /* 0x0000040c020d7981 */ /* 0x000ee8000c1e1900 */
[----:B------:R-:W4:Y:S04]  /*0830*/  LDG.E R12, desc[UR12][R4.64] ;  /* 0x0000000c040c7981 */ /* 0x000f28000c1e1900 */
[----:B------:R-:W3:Y:S04]  /*0840*/  LDG.E R14, desc[UR12][R4.64+0x4] ;  /* 0x0000040c040e7981 */ /* 0x000ee8000c1e1900 */
[----:B------:R-:W3:Y:S04]  /*0850*/  LDG.E R15, desc[UR12][R2.64+0x8] ;  /* 0x0000080c020f7981 */ /* 0x000ee8000c1e1900 */
[----:B------:R-:W3:Y:S04]  /*0860*/  LDG.E R16, desc[UR12][R4.64+0x8] ;  /* 0x0000080c04107981 */ /* 0x000ee8000c1e1900 */
[----:B------:R-:W3:Y:S04]  /*0870*/  LDG.E R17, desc[UR12][R2.64+0xc] ;  /* 0x00000c0c02117981 */ /* 0x000ee8000c1e1900 */
[----:B------:R-:W3:Y:S01]  /*0880*/  LDG.E R18, desc[UR12][R4.64+0xc] ;  /* 0x00000c0c04127981 */ /* 0x000ee2000c1e1900 */
[----:B--2--5:R-:W-:-:S04]  /*0890*/  FADD R11, R8, -R11 ;  /* 0x8000000b080b7221 */ /* 0x024fc80000000000 */
[----:B------:R-:W-:Y:S01]  /*08a0*/  FMUL R11, R11, R11 ;  /* 0x0000000b0b0b7220 */ /* 0x000fe20000400000 */
[----:B----4-:R-:W-:Y:S01]  /*08b0*/  FADD R12, R7, -R12 ;  /* 0x8000000c070c7221 */ /* 0x010fe20000000000 */
[----:B---3--:R-:W-:-:S03]  /*08c0*/  FADD R13, R8, -R13 ;  /* 0x8000000d080d7221 */ /* 0x008fc60000000000 */
[----:B------:R-:W-:Y:S01]  /*08d0*/  FFMA R11, R12, R12, R11 ;  /* 0x0000000c0c0b7223 */ /* 0x000fe2000000000b */
[----:B------:R-:W-:Y:S01]  /*08e0*/  FADD R14, R7, -R14 ;  /* 0x8000000e070e7221 */ /* 0x000fe20000000000 */
[----:B------:R-:W-:-:S03]  /*08f0*/  FMUL R13, R13, R13 ;  /* 0x0000000d0d0d7220 */ /* 0x000fc60000400000 */
[C---:B------:R-:W-:Y:S01]  /*0900*/  FSETP.GEU.AND P0, PT, R11.reuse, R10, PT ;  /* 0x0000000a0b00720b */ /* 0x040fe20003f0e000 */
[----:B------:R-:W-:Y:S01]  /*0910*/  FADD R15, R8, -R15 ;  /* 0x8000000f080f7221 */ /* 0x000fe20000000000 */
[----:B------:R-:W-:Y:S02]  /*0920*/  FFMA R13, R14, R14, R13 ;  /* 0x0000000e0e0d7223 */ /* 0x000fe4000000000d */
        /* <DEDUP_REMOVED lines=9> */
[C---:B------:R-:W-:Y:S02]  /*09c0*/  FSETP.GEU.AND P2, PT, R15.reuse, R10, PT ;  /* 0x0000000a0f00720b */ /* 0x040fe40003f4e000 */
[----:B------:R-:W-:Y:S02]  /*09d0*/  FFMA R17, R18, R18, R17 ;  /* 0x0000001212117223 */ /* 0x000fe40000000011 */
[----:B------:R-:W-:-:S04]  /*09e0*/  FSEL R10, R15, R10, !P2 ;  /* 0x0000000a0f0a7208 */ /* 0x000fc80005000000 */
[----:B------:R-:W-:Y:S02]  /*09f0*/  FSETP.GEU.AND P3, PT, R17, R10, PT ;  /* 0x0000000a1100720b */ /* 0x000fe40003f6e000 */
[C---:B------:R-:W-:Y:S02]  /*0a00*/  SEL R6, R9.reuse, R6, !P0 ;  /* 0x0000000609067207 */ /* 0x040fe40004000000 */
[C---:B------:R-:W-:Y:S02]  /*0a10*/  @!P1 IADD3 R6, PT, PT, R9.reuse, 0x1, RZ ;  /* 0x0000000109069810 */ /* 0x040fe40007ffe0ff */
[----:B------:R-:W-:Y:S02]  /*0a20*/  @!P2 IADD3 R6, PT, PT, R9, 0x2, RZ ;  /* 0x000000020906a810 */ /* 0x000fe40007ffe0ff */
[----:B------:R-:W-:-:S05]  /*0a30*/  FSEL R10, R17, R10, !P3 ;  /* 0x0000000a110a7208 */ /* 0x000fca0005800000 */
[C---:B------:R-:W-:Y:S02]  /*0a40*/  @!P3 IADD3 R6, PT, PT, R9.reuse, 0x3, RZ ;  /* 0x000000030906b810 */ /* 0x040fe40007ffe0ff */
[----:B------:R-:W-:-:S07]  /*0a50*/  IADD3 R9, PT, PT, R9, 0x4, RZ ;  /* 0x0000000409097810 */ /* 0x000fce0007ffe0ff */
.L_x_21:
[----:B------:R-:W-:Y:S05]  /*0a60*/  BRA.U !UP1, `(.L_x_18) ;  /* 0x0000000109a07547 */ /* 0x000fea000b800000 */
[----:B------:R-:W-:Y:S02]  /*0a70*/  UISETP.NE.AND UP0, UPT, UR5, 0x1, UPT ;  /* 0x000000010500788c */ /* 0x000fe4000bf05270 */
[----:B------:R-:W-:-:S04]  /*0a80*/  ULOP3.LUT UR4, UR8, 0x1, URZ, 0xc0, !UPT ;  /* 0x0000000108047892 */ /* 0x000fc8000f8ec0ff */
[----:B------:R-:W-:-:S03]  /*0a90*/  UISETP.NE.U32.AND UP1, UPT, UR4, 0x1, UPT ;  /* 0x000000010400788c */ /* 0x000fc6000bf25070 */
        /* <DEDUP_REMOVED lines=16> */
[----:B------:R-:W-:Y:S01]  /*0ba0*/  FSETP.GEU.AND P0, PT, R11, R10, PT ;  /* 0x0000000a0b00720b */ /* 0x000fe20003f0e000 */
[----:B------:R-:W-:-:S03]  /*0bb0*/  FFMA R13, R14, R14, R13 ;  /* 0x0000000e0e0d7223 */ /* 0x000fc6000000000d */
[----:B------:R-:W-:-:S04]  /*0bc0*/  FSEL R10, R11, R10, !P0 ;  /* 0x0000000a0b0a7208 */ /* 0x000fc80004000000 */
[----:B------:R-:W-:Y:S02]  /*0bd0*/  FSETP.GEU.AND P1, PT, R13, R10, PT ;  /* 0x0000000a0d00720b */ /* 0x000fe40003f2e000 */
[----:B------:R-:W-:Y:S02]  /*0be0*/  SEL R6, R9, R6, !P0 ;  /* 0x0000000609067207 */ /* 0x000fe40004000000 */
[----:B------:R-:W-:-:S09]  /*0bf0*/  FSEL R10, R13, R10, !P1 ;  /* 0x0000000a0d0a7208 */ /* 0x000fd20004800000 */
[C---:B------:R-:W-:Y:S02]  /*0c00*/  @!P1 IADD3 R6, PT, PT, R9.reuse, 0x1, RZ ;  /* 0x0000000109069810 */ /* 0x040fe40007ffe0ff */
[----:B------:R-:W-:-:S07]  /*0c10*/  IADD3 R9, PT, PT, R9, 0x2, RZ ;  /* 0x0000000209097810 */ /* 0x000fce0007ffe0ff */
.L_x_22:
[----:B------:R-:W-:Y:S05]  /*0c20*/  BRA.U UP1, `(.L_x_18) ;  /* 0x0000000101307547 */ /* 0x000fea000b800000 */
[----:B------:R-:W0:Y:S08]  /*0c30*/  LDC.64 R4, c[0x0][0x3a0] ;  /* 0x0000e800ff047b82 */ /* 0x000e300000000a00 */
[----:B------:R-:W1:Y:S01]  /*0c40*/  LDC.64 R2, c[0x0][0x398] ;  /* 0x0000e600ff027b82 */ /* 0x000e620000000a00 */
[----:B0-----:R-:W-:-:S06]  /*0c50*/  IMAD.WIDE.U32 R4, R9, 0x4, R4 ;  /* 0x0000000409047825 */ /* 0x001fcc00078e0004 */
[----:B------:R-:W2:Y:S01]  /*0c60*/  LDG.E R5, desc[UR12][R4.64] ;  /* 0x0000000c04057981 */ /* 0x000ea2000c1e1900 */
[----:B-1----:R-:W-:-:S06]  /*0c70*/  IMAD.WIDE.U32 R2, R9, 0x4, R2 ;  /* 0x0000000409027825 */ /* 0x002fcc00078e0002 */
[----:B------:R-:W3:Y:S01]  /*0c80*/  LDG.E R2, desc[UR12][R2.64] ;  /* 0x0000000c02027981 */ /* 0x000ee2000c1e1900 */
[----:B--2--5:R-:W-:-:S04]  /*0c90*/  FADD R8, R8, -R5 ;  /* 0x8000000508087221 */ /* 0x024fc80000000000 */
[----:B------:R-:W-:Y:S01]  /*0ca0*/  FMUL R8, R8, R8 ;  /* 0x0000000808087220 */ /* 0x000fe20000400000 */
[----:B---3--:R-:W-:-:S04]  /*0cb0*/  FADD R7, R7, -R2 ;  /* 0x8000000207077221 */ /* 0x008fc80000000000 */
[----:B------:R-:W-:-:S05]  /*0cc0*/  FFMA R7, R7, R7, R8 ;  /* 0x0000000707077223 */ /* 0x000fca0000000008 */
[----:B------:R-:W-:-:S04]  /*0cd0*/  FSETP.GEU.AND P0, PT, R7, R10, PT ;  /* 0x0000000a0700720b */ /* 0x000fc80003f0e000 */
[----:B------:R-:W-:-:S09]  /*0ce0*/  SEL R6, R9, R6, !P0 ;  /* 0x0000000609067207 */ /* 0x000fd20004000000 */
.L_x_18:
[----:B------:R-:W0:Y:S08]  /*0cf0*/  LDC.64 R2, c[0x0][0x390] ;  /* 0x0000e400ff027b82 */ /* 0x000e300000000a00 */
[----:B------:R-:W1:Y:S08]  /*0d00*/  LDC.64 R4, c[0x0][0x380] ;  /* 0x0000e000ff047b82 */ /* 0x000e700000000a00 */
[----:B-----5:R-:W2:Y:S01]  /*0d10*/  LDC.64 R8, c[0x0][0x388] ;  /* 0x0000e200ff087b82 */ /* 0x020ea20000000a00 */
[----:B0-----:R-:W-:-:S07]  /*0d20*/  IMAD.WIDE R2, R0, 0x4, R2 ;  /* 0x0000000400027825 */ /* 0x001fce00078e0202 */
[----:B------:R-:W0:Y:S01]  /*0d30*/  LDC.64 R10, c[0x0][0x3a8] ;  /* 0x0000ea00ff0a7b82 */ /* 0x000e220000000a00 */
[----:B------:R3:W-:Y:S01]  /*0d40*/  STG.E desc[UR12][R2.64], R6 ;  /* 0x0000000602007986 */ /* 0x0007e2000c10190c */
[----:B-1----:R-:W-:-:S06]  /*0d50*/  IMAD.WIDE R12, R0, 0x4, R4 ;  /* 0x00000004000c7825 */ /* 0x002fcc00078e0204 */
[----:B------:R-:W1:Y:S01]  /*0d60*/  LDC.64 R4, c[0x0][0x3b0] ;  /* 0x0000ec00ff047b82 */ /* 0x000e620000000a00 */
[----:B------:R-:W4:Y:S01]  /*0d70*/  LDG.E R13, desc[UR12][R12.64] ;  /* 0x0000000c0c0d7981 */ /* 0x000f22000c1e1900 */
[----:B--2---:R-:W-:-:S06]  /*0d80*/  IMAD.WIDE R14, R0, 0x4, R8 ;  /* 0x00000004000e7825 */ /* 0x004fcc00078e0208 */
[----:B------:R-:W2:Y:S01]  /*0d90*/  LDC.64 R8, c[0x0][0x3b8] ;  /* 0x0000ee00ff087b82 */ /* 0x000ea20000000a00 */
[----:B-1----:R-:W-:-:S05]  /*0da0*/  IMAD.WIDE R4, R6, 0x4, R4 ;  /* 0x0000000406047825 */ /* 0x002fca00078e0204 */
[----:B----4-:R-:W-:Y:S04]  /*0db0*/  REDG.E.ADD.F32.FTZ.RN.STRONG.GPU desc[UR12][R4.64], R13 ;  /* 0x0000000d040079a6 */ /* 0x010fe8000c12f30c */
[----:B------:R-:W4:Y:S01]  /*0dc0*/  LDG.E R15, desc[UR12][R14.64] ;  /* 0x0000000c0e0f7981 */ /* 0x000f22000c1e1900 */
[----:B--2---:R-:W-:Y:S01]  /*0dd0*/  IMAD.WIDE R8, R6, 0x4, R8 ;  /* 0x0000000406087825 */ /* 0x004fe200078e0208 */
[----:B---3--:R-:W-:-:S03]  /*0de0*/  MOV R3, 0x1 ;  /* 0x0000000100037802 */ /* 0x008fc60000000f00 */
[----:B0-----:R-:W-:Y:S01]  /*0df0*/  IMAD.WIDE R6, R6, 0x4, R10 ;  /* 0x0000000406067825 */ /* 0x001fe200078e020a */
[----:B----4-:R-:W-:Y:S04]  /*0e00*/  REDG.E.ADD.F32.FTZ.RN.STRONG.GPU desc[UR12][R8.64], R15 ;  /* 0x0000000f080079a6 */ /* 0x010fe8000c12f30c */
[----:B------:R-:W-:Y:S01]  /*0e10*/  REDG.E.ADD.STRONG.GPU desc[UR12][R6.64], R3 ;  /* 0x000000030600798e */ /* 0x000fe2000c12e10c */
[----:B------:R-:W-:Y:S05]  /*0e20*/  EXIT ;  /* 0x000000000000794d */ /* 0x000fea0003800000 */
.L_x_23:
        /* <DEDUP_REMOVED lines=13> */
.L_x_26:


//--------------------- .nv.shared.reserved.0     --------------------------
	.section	.nv.shared.reserved.0,"aw",@nobits
	.weak		__nv_reservedSMEM_offset_0_alias
	.size		__nv_reservedSMEM_offset_0_alias, 0, 64
	.other		__nv_reservedSMEM_offset_0_alias,@"STO_CUDA_RESERVED_SHARED STV_DEFAULT"
__nv_reservedSMEM_offset_0_alias:
	.zero		0
	.zero		64


//--------------------- .nv.constant0._Z15updateCentroids9Centroidsi --------------------------
	.section	.nv.constant0._Z15updateCentroids9Centroidsi,"a",@progbits
	.sectionflags	@""
	.align	4
.nv.constant0._Z15updateCentroids9Centroidsi:
	.zero		940


//--------------------- .nv.constant0._Z15assignCentroids6Points9Centroidsii --------------------------
	.section	.nv.constant0._Z15assignCentroids6Points9Centroidsii,"a",@progbits
	.sectionflags	@""
	.align	4
.nv.constant0._Z15assignCentroids6Points9Centroidsii:
	.zero		968


//--------------------- SYMBOLS --------------------------

	.type		.nv.reservedSmem.offset0,@object
	.size		.nv.reservedSmem.offset0,0x4
